// auto-generated by cutlass_sweep.gemm — config: {"arch": "sm_100", "cluster_m": 1, "cluster_n": 1, "dtype": "int8", "dtype_b": "int8", "layout": "nt", "stages": 3, "tile_k": 64, "tile_m": 64, "tile_n": 128}
#include "cutlass/cutlass.h"
#include "cutlass/gemm/collective/collective_builder.hpp"
#include "cutlass/gemm/device/gemm_universal_adapter.h"
#include "cutlass/gemm/kernel/gemm_universal.hpp"
#include "cutlass/epilogue/collective/collective_builder.hpp"

using ElemA = int8_t;
using ElemB = int8_t;
using ElemCD = int8_t;
using Acc  = int32_t;
using TileShape    = cute::Shape<cute::_64, cute::_128, cute::_64>;
using ClusterShape = cute::Shape<cute::_1, cute::_1, cute::_1>;

using CollectiveEpilogue = typename cutlass::epilogue::collective::CollectiveBuilder<
    cutlass::arch::Sm100, cutlass::arch::OpClassTensorOp,
    TileShape, ClusterShape,
    cutlass::epilogue::collective::EpilogueTileAuto,
    Acc, Acc,
    ElemCD, cutlass::layout::RowMajor, 128 / cutlass::sizeof_bits<ElemCD>::value,
    ElemCD, cutlass::layout::RowMajor, 128 / cutlass::sizeof_bits<ElemCD>::value,
    cutlass::epilogue::collective::EpilogueScheduleAuto
  >::CollectiveOp;

using CollectiveMainloop = typename cutlass::gemm::collective::CollectiveBuilder<
    cutlass::arch::Sm100, cutlass::arch::OpClassTensorOp,
    ElemA, cutlass::layout::RowMajor, 128 / cutlass::sizeof_bits<ElemA>::value,
    ElemB, cutlass::layout::ColumnMajor, 128 / cutlass::sizeof_bits<ElemB>::value,
    Acc,
    TileShape, ClusterShape,
    cutlass::gemm::collective::StageCount<3>,
    cutlass::gemm::collective::KernelScheduleAuto
  >::CollectiveOp;

using GemmKernel = cutlass::gemm::kernel::GemmUniversal<
    cute::Shape<int,int,int,int>,
    CollectiveMainloop,
    CollectiveEpilogue
>;
using Gemm = cutlass::gemm::device::GemmUniversalAdapter<GemmKernel>;

// Force the device kernel symbol into the cubin without needing a host main.
auto* _anchor = &cutlass::device_kernel<GemmKernel>;


// ===== COMPILED SASS (sm_100a) =====

	.target	sm_100a

	.elftype	@"ET_EXEC"


//--------------------- .note.nv.tkinfo           --------------------------
	.section	.note.nv.tkinfo,"",@"SHT_NOTE"
	.sectionflags	@"SHF_NOTE_NV_TKINFO"
	.tkinfo
        /*0018*/ 	.word	0x00000002
        /*0030*/ 	.string	""
        /*0030*/ 	.string	"ptxas"
        /*0030*/ 	.string	"Cuda compilation tools, release 13.0, V13.0.88"
        /*0030*/ 	.string	"Build cuda_13.0.r13.0/compiler.36424714_0"
        /*0030*/ 	.string	"-arch sm_100a -m 64 "



//--------------------- .note.nv.cuinfo           --------------------------
	.section	.note.nv.cuinfo,"",@"SHT_NOTE"
	.sectionflags	@"SHF_NOTE_NV_CUINFO"
        /*0018*/ 	.short	0x0002
        /*001a*/ 	.short	0x0064
        /*001c*/ 	.short	0x0082
	.zero		2


//--------------------- .nv.info                  --------------------------
	.section	.nv.info,"",@"SHT_CUDA_INFO"
	.align	4


	//----- nvinfo : EIATTR_REGCOUNT
	.align		4
        /*0000*/ 	.byte	0x04, 0x2f
        /*0002*/ 	.short	(.L_19 - .L_18)
	.align		4
.L_18:
        /*0004*/ 	.word	index@(_ZN7cutlass13device_kernelINS_4gemm6kernel13GemmUniversalIN4cute5tupleIJiiiiEEENS1_10collective13CollectiveMmaINS1_35MainloopSm100TmaUmmaWarpSpecializedILi3ELi2ELi4ENS5_IJNS4_1CILi1EEESB_SB_EEEEENS5_IJNSA_ILi64EEENSA_ILi128EEESE_EEEaNS5_IJlSB_lEEEaSH_NS4_8TiledMMAINS4_8MMA_AtomIJNS4_15SM100_MMA_S8_SSIaaiLi64ELi128ELNS4_4UMMA5MajorE0ELSM_0ELNSL_8SaturateE0EEEEEENS4_6LayoutISC_NS5_IJNSA_ILi0EEESR_SR_EEEEENS5_IJNS4_10UnderscoreESU_SU_EEEEENS4_13SM90_TMA_LOADENS4_14ComposedLayoutINS4_7SwizzleILi2ELi4ELi3EEENS4_18smem_ptr_flag_bitsILi8EEENSQ_INS5_IJNSA_ILi8EEESE_EEENS5_IJSE_SB_EEEEEEEvNS4_8identityESX_S17_vS18_EENS_8epilogue10collective18CollectiveEpilogueINS1A_23Sm100TmaWarpSpecializedILi2ELi2ELi32ELb0ELb0EEEJSG_NS5_IJNSQ_ISE_SB_EES1F_EEEaSH_aSH_NS1A_6fusion15FusionCallbacksIS1E_NS1H_17LinearCombinationIaiaiLNS_15FloatRoundStyleE2EEESG_S1G_JEEENS4_5SM1004TMEM4LOAD26SM100_TMEM_LOAD_16dp32b32xESX_S17_NS4_39AutoVectorizingCopyWithAssumedAlignmentILi128EEENS4_14SM90_TMA_STOREES17_S1S_S1S_EEEvvEEEEvNT_6ParamsE)
        /*0008*/ 	.word	0x0000007a


	//----- nvinfo : EIATTR_FRAME_SIZE
	.align		4
.L_19:
        /*000c*/ 	.byte	0x04, 0x11
        /*000e*/ 	.short	(.L_21 - .L_20)
	.align		4
.L_20:
        /*0010*/ 	.word	index@($__internal_2_$__cuda_sm10x_tcgen05_guardrail_trap_unallocated_columns_being_dealloced)
        /*0014*/ 	.word	0x00000000


	//----- nvinfo : EIATTR_FRAME_SIZE
	.align		4
.L_21:
        /*0018*/ 	.byte	0x04, 0x11
        /*001a*/ 	.short	(.L_23 - .L_22)
	.align		4
.L_22:
        /*001c*/ 	.word	index@($__internal_1_$__cuda_sm10x_tcgen05_guardrail_trap_phase_invalid_during_alloc)
        /*0020*/ 	.word	0x00000000


	//----- nvinfo : EIATTR_FRAME_SIZE
	.align		4
.L_23:
        /*0024*/ 	.byte	0x04, 0x11
        /*0026*/ 	.short	(.L_25 - .L_24)
	.align		4
.L_24:
        /*0028*/ 	.word	index@($__internal_0_$__cuda_sm10x_tcgen05_guardrail_trap_col_being_dealloced_not_returned_by_alloc)
        /*002c*/ 	.word	0x00000000


	//----- nvinfo : EIATTR_FRAME_SIZE
	.align		4
.L_25:
        /*0030*/ 	.byte	0x04, 0x11
        /*0032*/ 	.short	(.L_27 - .L_26)
	.align		4
.L_26:
        /*0034*/ 	.word	index@(_ZN7cutlass13device_kernelINS_4gemm6kernel13GemmUniversalIN4cute5tupleIJiiiiEEENS1_10collective13CollectiveMmaINS1_35MainloopSm100TmaUmmaWarpSpecializedILi3ELi2ELi4ENS5_IJNS4_1CILi1EEESB_SB_EEEEENS5_IJNSA_ILi64EEENSA_ILi128EEESE_EEEaNS5_IJlSB_lEEEaSH_NS4_8TiledMMAINS4_8MMA_AtomIJNS4_15SM100_MMA_S8_SSIaaiLi64ELi128ELNS4_4UMMA5MajorE0ELSM_0ELNSL_8SaturateE0EEEEEENS4_6LayoutISC_NS5_IJNSA_ILi0EEESR_SR_EEEEENS5_IJNS4_10UnderscoreESU_SU_EEEEENS4_13SM90_TMA_LOADENS4_14ComposedLayoutINS4_7SwizzleILi2ELi4ELi3EEENS4_18smem_ptr_flag_bitsILi8EEENSQ_INS5_IJNSA_ILi8EEESE_EEENS5_IJSE_SB_EEEEEEEvNS4_8identityESX_S17_vS18_EENS_8epilogue10collective18CollectiveEpilogueINS1A_23Sm100TmaWarpSpecializedILi2ELi2ELi32ELb0ELb0EEEJSG_NS5_IJNSQ_ISE_SB_EES1F_EEEaSH_aSH_NS1A_6fusion15FusionCallbacksIS1E_NS1H_17LinearCombinationIaiaiLNS_15FloatRoundStyleE2EEESG_S1G_JEEENS4_5SM1004TMEM4LOAD26SM100_TMEM_LOAD_16dp32b32xESX_S17_NS4_39AutoVectorizingCopyWithAssumedAlignmentILi128EEENS4_14SM90_TMA_STOREES17_S1S_S1S_EEEvvEEEEvNT_6ParamsE)
        /*0038*/ 	.word	0x00000000


	//----- nvinfo : EIATTR_MIN_STACK_SIZE
	.align		4
.L_27:
        /*003c*/ 	.byte	0x04, 0x12
        /*003e*/ 	.short	(.L_29 - .L_28)
	.align		4
.L_28:
        /*0040*/ 	.word	index@(_ZN7cutlass13device_kernelINS_4gemm6kernel13GemmUniversalIN4cute5tupleIJiiiiEEENS1_10collective13CollectiveMmaINS1_35MainloopSm100TmaUmmaWarpSpecializedILi3ELi2ELi4ENS5_IJNS4_1CILi1EEESB_SB_EEEEENS5_IJNSA_ILi64EEENSA_ILi128EEESE_EEEaNS5_IJlSB_lEEEaSH_NS4_8TiledMMAINS4_8MMA_AtomIJNS4_15SM100_MMA_S8_SSIaaiLi64ELi128ELNS4_4UMMA5MajorE0ELSM_0ELNSL_8SaturateE0EEEEEENS4_6LayoutISC_NS5_IJNSA_ILi0EEESR_SR_EEEEENS5_IJNS4_10UnderscoreESU_SU_EEEEENS4_13SM90_TMA_LOADENS4_14ComposedLayoutINS4_7SwizzleILi2ELi4ELi3EEENS4_18smem_ptr_flag_bitsILi8EEENSQ_INS5_IJNSA_ILi8EEESE_EEENS5_IJSE_SB_EEEEEEEvNS4_8identityESX_S17_vS18_EENS_8epilogue10collective18CollectiveEpilogueINS1A_23Sm100TmaWarpSpecializedILi2ELi2ELi32ELb0ELb0EEEJSG_NS5_IJNSQ_ISE_SB_EES1F_EEEaSH_aSH_NS1A_6fusion15FusionCallbacksIS1E_NS1H_17LinearCombinationIaiaiLNS_15FloatRoundStyleE2EEESG_S1G_JEEENS4_5SM1004TMEM4LOAD26SM100_TMEM_LOAD_16dp32b32xESX_S17_NS4_39AutoVectorizingCopyWithAssumedAlignmentILi128EEENS4_14SM90_TMA_STOREES17_S1S_S1S_EEEvvEEEEvNT_6ParamsE)
        /*0044*/ 	.word	0x00000000
.L_29:


//--------------------- .nv.compat                --------------------------
	.section	.nv.compat,"",@"SHT_CUDA_COMPAT_INFO"
	.align	4
        /*0000*/ 	.byte	0x02, 0x09, 0x01, 0x00, 0x02, 0x02, 0x03, 0x00, 0x02, 0x05, 0x06, 0x00, 0x03, 0x07, 0x01, 0x01
        /*0010*/ 	.byte	0x02, 0x03, 0x01, 0x00, 0x02, 0x06, 0x01, 0x00, 0x04, 0x0b, 0x08, 0x00, 0x01, 0x00, 0x00, 0x00
        /*0020*/ 	.byte	0x00, 0x00, 0x00, 0x00


//--------------------- .nv.info._ZN7cutlass13device_kernelINS_4gemm6kernel13GemmUniversalIN4cute5tupleIJiiiiEEENS1_10collective13CollectiveMmaINS1_35MainloopSm100TmaUmmaWarpSpecializedILi3ELi2ELi4ENS5_IJNS4_1CILi1EEESB_SB_EEEEENS5_IJNSA_ILi64EEENSA_ILi128EEESE_EEEaNS5_IJlSB_lEEEaSH_NS4_8TiledMMAINS4_8MMA_AtomIJNS4_15SM100_MMA_S8_SSIaaiLi64ELi128ELNS4_4UMMA5MajorE0ELSM_0ELNSL_8SaturateE0EEEEEENS4_6LayoutISC_NS5_IJNSA_ILi0EEESR_SR_EEEEENS5_IJNS4_10UnderscoreESU_SU_EEEEENS4_13SM90_TMA_LOADENS4_14ComposedLayoutINS4_7SwizzleILi2ELi4ELi3EEENS4_18smem_ptr_flag_bitsILi8EEENSQ_INS5_IJNSA_ILi8EEESE_EEENS5_IJSE_SB_EEEEEEEvNS4_8identityESX_S17_vS18_EENS_8epilogue10collective18CollectiveEpilogueINS1A_23Sm100TmaWarpSpecializedILi2ELi2ELi32ELb0ELb0EEEJSG_NS5_IJNSQ_ISE_SB_EES1F_EEEaSH_aSH_NS1A_6fusion15FusionCallbacksIS1E_NS1H_17LinearCombinationIaiaiLNS_15FloatRoundStyleE2EEESG_S1G_JEEENS4_5SM1004TMEM4LOAD26SM100_TMEM_LOAD_16dp32b32xESX_S17_NS4_39AutoVectorizingCopyWithAssumedAlignmentILi128EEENS4_14SM90_TMA_STOREES17_S1S_S1S_EEEvvEEEEvNT_6ParamsE --------------------------
	.section	.nv.info._ZN7cutlass13device_kernelINS_4gemm6kernel13GemmUniversalIN4cute5tupleIJiiiiEEENS1_10collective13CollectiveMmaINS1_35MainloopSm100TmaUmmaWarpSpecializedILi3ELi2ELi4ENS5_IJNS4_1CILi1EEESB_SB_EEEEENS5_IJNSA_ILi64EEENSA_ILi128EEESE_EEEaNS5_IJlSB_lEEEaSH_NS4_8TiledMMAINS4_8MMA_AtomIJNS4_15SM100_MMA_S8_SSIaaiLi64ELi128ELNS4_4UMMA5MajorE0ELSM_0ELNSL_8SaturateE0EEEEEENS4_6LayoutISC_NS5_IJNSA_ILi0EEESR_SR_EEEEENS5_IJNS4_10UnderscoreESU_SU_EEEEENS4_13SM90_TMA_LOADENS4_14ComposedLayoutINS4_7SwizzleILi2ELi4ELi3EEENS4_18smem_ptr_flag_bitsILi8EEENSQ_INS5_IJNSA_ILi8EEESE_EEENS5_IJSE_SB_EEEEEEEvNS4_8identityESX_S17_vS18_EENS_8epilogue10collective18CollectiveEpilogueINS1A_23Sm100TmaWarpSpecializedILi2ELi2ELi32ELb0ELb0EEEJSG_NS5_IJNSQ_ISE_SB_EES1F_EEEaSH_aSH_NS1A_6fusion15FusionCallbacksIS1E_NS1H_17LinearCombinationIaiaiLNS_15FloatRoundStyleE2EEESG_S1G_JEEENS4_5SM1004TMEM4LOAD26SM100_TMEM_LOAD_16dp32b32xESX_S17_NS4_39AutoVectorizingCopyWithAssumedAlignmentILi128EEENS4_14SM90_TMA_STOREES17_S1S_S1S_EEEvvEEEEvNT_6ParamsE,"",@"SHT_CUDA_INFO"
	.sectionflags	@""
	.align	4


	//----- nvinfo : EIATTR_CUDA_API_VERSION
	.align		4
        /*0000*/ 	.byte	0x04, 0x37
        /*0002*/ 	.short	(.L_31 - .L_30)
.L_30:
        /*0004*/ 	.word	0x00000082


	//----- nvinfo : EIATTR_KPARAM_INFO
	.align		4
.L_31:
        /*0008*/ 	.byte	0x04, 0x17
        /*000a*/ 	.short	(.L_33 - .L_32)
.L_32:
        /*000c*/ 	.word	0x00000000
        /*0010*/ 	.short	0x0000
        /*0012*/ 	.short	0x0000
        /*0014*/ 	.byte	0x00, 0xf0, 0x01, 0x20


	//----- nvinfo : EIATTR_AT_ENTRY_FRAGMENTS
	.align		4
.L_33:
        /*0018*/ 	.byte	0x04, 0x4f
        /*001a*/ 	.short	(.L_35 - .L_34)


	//   ....[0]....
.L_34:
        /*001c*/ 	.word	0x00000006


	//----- nvinfo : EIATTR_RESERVED_SMEM_USED
	.align		4
.L_35:
        /*0020*/ 	.byte	0x01, 0x41
	.zero		2


	//----- nvinfo : EIATTR_SPARSE_MMA_MASK
	.align		4
        /*0024*/ 	.byte	0x03, 0x50
        /*0026*/ 	.short	0x0000


	//----- nvinfo : EIATTR_TCGEN05_1CTA_USED
	.align		4
        /*0028*/ 	.byte	0x01, 0x51
	.zero		2


	//----- nvinfo : EIATTR_MAXREG_COUNT
	.align		4
        /*002c*/ 	.byte	0x03, 0x1b
        /*002e*/ 	.short	0x00ff


	//----- nvinfo : EIATTR_NUM_BARRIERS
	.align		4
        /*0030*/ 	.byte	0x02, 0x4c
        /*0032*/ 	.byte	0x07
	.zero		1


	//----- nvinfo : EIATTR_EXTERNS
	.align		4
        /*0034*/ 	.byte	0x04, 0x0f
        /*0036*/ 	.short	(.L_37 - .L_36)


	//   ....[0]....
	.align		4
.L_36:
        /*0038*/ 	.word	index@(__assertfail)


	//----- nvinfo : EIATTR_MERCURY_ISA_VERSION
	.align		4
.L_37:
        /*003c*/ 	.byte	0x03, 0x5f
        /*003e*/ 	.short	0x0101


	//----- nvinfo : EIATTR_INT_WARP_WIDE_INSTR_OFFSETS
	.align		4
        /*0040*/ 	.byte	0x04, 0x31
        /*0042*/ 	.short	(.L_39 - .L_38)


	//   ....[0]....
.L_38:
        /*0044*/ 	.word	0x00001d80


	//   ....[1]....
        /*0048*/ 	.word	0x000036c0


	//   ....[2]....
        /*004c*/ 	.word	0x000036e0


	//   ....[3]....
        /*0050*/ 	.word	0x00003710


	//   ....[4]....
        /*0054*/ 	.word	0x00004040


	//   ....[5]....
        /*0058*/ 	.word	0x000040b0


	//   ....[6]....
        /*005c*/ 	.word	0x00004290


	//   ....[7]....
        /*0060*/ 	.word	0x000043f0


	//----- nvinfo : EIATTR_COOP_GROUP_MASK_REGIDS
	.align		4
.L_39:
        /*0064*/ 	.byte	0x04, 0x29
        /*0066*/ 	.short	(.L_41 - .L_40)


	//   ....[0]....
.L_40:
        /*0068*/ 	.word	0xffffffff


	//   ....[1]....
        /*006c*/ 	.word	0xffffffff


	//   ....[2]....
        /*0070*/ 	.word	0xffffffff


	//   ....[3]....
        /*0074*/ 	.word	0xffffffff


	//   ....[4]....
        /*0078*/ 	.word	0xffffffff


	//   ....[5]....
        /*007c*/ 	.word	0xffffffff


	//   ....[6]....
        /*0080*/ 	.word	0xffffffff


	//   ....[7]....
        /*0084*/ 	.word	0xffffffff


	//   ....[8]....
        /*0088*/ 	.word	0xffffffff


	//   ....[9]....
        /*008c*/ 	.word	0xffffffff


	//   ....[10]....
        /*0090*/ 	.word	0xffffffff


	//   ....[11]....
        /*0094*/ 	.word	0xffffffff


	//   ....[12]....
        /*0098*/ 	.word	0xffffffff


	//----- nvinfo : EIATTR_COOP_GROUP_INSTR_OFFSETS
	.align		4
.L_41:
        /*009c*/ 	.byte	0x04, 0x28
        /*009e*/ 	.short	(.L_43 - .L_42)


	//   ....[0]....
.L_42:
        /*00a0*/ 	.word	0x00000090


	//   ....[1]....
        /*00a4*/ 	.word	0x000004d0


	//   ....[2]....
        /*00a8*/ 	.word	0x00000620


	//   ....[3]....
        /*00ac*/ 	.word	0x00000780


	//   ....[4]....
        /*00b0*/ 	.word	0x00000880


	//   ....[5]....
        /*00b4*/ 	.word	0x000009f0


	//   ....[6]....
        /*00b8*/ 	.word	0x00000b90


	//   ....[7]....
        /*00bc*/ 	.word	0x00001c60


	//   ....[8]....
        /*00c0*/ 	.word	0x000029b0


	//   ....[9]....
        /*00c4*/ 	.word	0x00002bc0


	//   ....[10]....
        /*00c8*/ 	.word	0x00002bf0


	//   ....[11]....
        /*00cc*/ 	.word	0x000035a0


	//   ....[12]....
        /*00d0*/ 	.word	0x000037d0


	//----- nvinfo : EIATTR_VRC_CTA_INIT_COUNT
	.align		4
.L_43:
        /*00d4*/ 	.byte	0x02, 0x4a
        /*00d6*/ 	.byte	0x80
	.zero		1


	//----- nvinfo : EIATTR_SYSCALL_OFFSETS
	.align		4
        /*00d8*/ 	.byte	0x04, 0x46
        /*00da*/ 	.short	(.L_45 - .L_44)


	//   ....[0]....
.L_44:
        /*00dc*/ 	.word	0x00004e40


	//   ....[1]....
        /*00e0*/ 	.word	0x00004f80


	//   ....[2]....
        /*00e4*/ 	.word	0x00005780


	//   ....[3]....
        /*00e8*/ 	.word	0x00006520


	//----- nvinfo : EIATTR_MBARRIER_INSTR_OFFSETS
	.align		4
.L_45:
        /*00ec*/ 	.byte	0x04, 0x39
        /*00ee*/ 	.short	(.L_47 - .L_46)


	//   ....[0]....
.L_46:
        /*00f0*/ 	.word	0x000005b0
        /*00f4*/ 	.word	0x000000ff
        /*00f8*/ 	.word	0x00000000
        /*00fc*/ 	.short	0x0100
        /*00fe*/ 	.byte	0x05
	.zero		1


	//   ....[1]....
        /*0100*/ 	.word	0x000005c0
        /*0104*/ 	.word	0x000000ff
        /*0108*/ 	.word	0x00000018
        /*010c*/ 	.short	0x0100
        /*010e*/ 	.byte	0x05
	.zero		1


	//   ....[2]....
        /*0110*/ 	.word	0x000005d0
        /*0114*/ 	.word	0x000000ff
        /*0118*/ 	.word	0x00000008
        /*011c*/ 	.short	0x0100
        /*011e*/ 	.byte	0x05
	.zero		1


	//   ....[3]....
        /*0120*/ 	.word	0x000005e0
        /*0124*/ 	.word	0x000000ff
        /*0128*/ 	.word	0x00000020
        /*012c*/ 	.short	0x0100
        /*012e*/ 	.byte	0x05
	.zero		1


	//   ....[4]....
        /*0130*/ 	.word	0x000005f0
        /*0134*/ 	.word	0x000000ff
        /*0138*/ 	.word	0x00000010
        /*013c*/ 	.short	0x0100
        /*013e*/ 	.byte	0x05
	.zero		1


	//   ....[5]....
        /*0140*/ 	.word	0x00000600
        /*0144*/ 	.word	0x000000ff
        /*0148*/ 	.word	0x00000028
        /*014c*/ 	.short	0x0100
        /*014e*/ 	.byte	0x05
	.zero		1


	//   ....[6]....
        /*0150*/ 	.word	0x00000730
        /*0154*/ 	.word	0x000000ff
        /*0158*/ 	.word	0x00000030
        /*015c*/ 	.short	0x0100
        /*015e*/ 	.byte	0x07
	.zero		1


	//   ....[7]....
        /*0160*/ 	.word	0x00000740
        /*0164*/ 	.word	0x000000ff
        /*0168*/ 	.word	0x00000040
        /*016c*/ 	.short	0x0100
        /*016e*/ 	.byte	0x07
	.zero		1


	//   ....[8]....
        /*0170*/ 	.word	0x00000750
        /*0174*/ 	.word	0x000000ff
        /*0178*/ 	.word	0x00000038
        /*017c*/ 	.short	0x0100
        /*017e*/ 	.byte	0x07
	.zero		1


	//   ....[9]....
        /*0180*/ 	.word	0x00000760
        /*0184*/ 	.word	0x000000ff
        /*0188*/ 	.word	0x00000048
        /*018c*/ 	.short	0x0100
        /*018e*/ 	.byte	0x07
	.zero		1


	//   ....[10]....
        /*0190*/ 	.word	0x00000850
        /*0194*/ 	.word	0x000000ff
        /*0198*/ 	.word	0x00000050
        /*019c*/ 	.short	0x0100
        /*019e*/ 	.byte	0x05
	.zero		1


	//   ....[11]....
        /*01a0*/ 	.word	0x00000860
        /*01a4*/ 	.word	0x000000ff
        /*01a8*/ 	.word	0x00000058
        /*01ac*/ 	.short	0x0100
        /*01ae*/ 	.byte	0x05
	.zero		1


	//   ....[12]....
        /*01b0*/ 	.word	0x000009a0
        /*01b4*/ 	.word	0x000000ff
        /*01b8*/ 	.word	0x00000060
        /*01bc*/ 	.short	0x0100
        /*01be*/ 	.byte	0x05
	.zero		1


	//   ....[13]....
        /*01c0*/ 	.word	0x000009b0
        /*01c4*/ 	.word	0x000000ff
        /*01c8*/ 	.word	0x00000070
        /*01cc*/ 	.short	0x0100
        /*01ce*/ 	.byte	0x05
	.zero		1


	//   ....[14]....
        /*01d0*/ 	.word	0x000009c0
        /*01d4*/ 	.word	0x000000ff
        /*01d8*/ 	.word	0x00000068
        /*01dc*/ 	.short	0x0100
        /*01de*/ 	.byte	0x05
	.zero		1


	//   ....[15]....
        /*01e0*/ 	.word	0x000009d0
        /*01e4*/ 	.word	0x000000ff
        /*01e8*/ 	.word	0x00000078
        /*01ec*/ 	.short	0x0100
        /*01ee*/ 	.byte	0x05
	.zero		1


	//   ....[16]....
        /*01f0*/ 	.word	0x00000b00
        /*01f4*/ 	.word	0x000000ff
        /*01f8*/ 	.word	0x00000080
        /*01fc*/ 	.short	0x0100
        /*01fe*/ 	.byte	0x07
	.zero		1


	//   ....[17]....
        /*0200*/ 	.word	0x00000b10
        /*0204*/ 	.word	0x000000ff
        /*0208*/ 	.word	0x000000a0
        /*020c*/ 	.short	0x0100
        /*020e*/ 	.byte	0x07
	.zero		1


	//   ....[18]....
        /*0210*/ 	.word	0x00000b20
        /*0214*/ 	.word	0x000000ff
        /*0218*/ 	.word	0x00000088
        /*021c*/ 	.short	0x0100
        /*021e*/ 	.byte	0x07
	.zero		1


	//   ....[19]....
        /*0220*/ 	.word	0x00000b30
        /*0224*/ 	.word	0x000000ff
        /*0228*/ 	.word	0x000000a8
        /*022c*/ 	.short	0x0100
        /*022e*/ 	.byte	0x07
	.zero		1


	//   ....[20]....
        /*0230*/ 	.word	0x00000b40
        /*0234*/ 	.word	0x000000ff
        /*0238*/ 	.word	0x00000090
        /*023c*/ 	.short	0x0100
        /*023e*/ 	.byte	0x07
	.zero		1


	//   ....[21]....
        /*0240*/ 	.word	0x00000b50
        /*0244*/ 	.word	0x000000ff
        /*0248*/ 	.word	0x000000b0
        /*024c*/ 	.short	0x0100
        /*024e*/ 	.byte	0x07
	.zero		1


	//   ....[22]....
        /*0250*/ 	.word	0x00000b60
        /*0254*/ 	.word	0x000000ff
        /*0258*/ 	.word	0x00000098
        /*025c*/ 	.short	0x0100
        /*025e*/ 	.byte	0x07
	.zero		1


	//   ....[23]....
        /*0260*/ 	.word	0x00000b70
        /*0264*/ 	.word	0x000000ff
        /*0268*/ 	.word	0x000000b8
        /*026c*/ 	.short	0x0100
        /*026e*/ 	.byte	0x07
	.zero		1


	//   ....[24]....
        /*0270*/ 	.word	0x00000c60
        /*0274*/ 	.word	0x000000ff
        /*0278*/ 	.word	0x000000c0
        /*027c*/ 	.short	0x0100
        /*027e*/ 	.byte	0x05
	.zero		1


	//   ....[25]....
        /*0280*/ 	.word	0x00000c70
        /*0284*/ 	.word	0x000000ff
        /*0288*/ 	.word	0x000000d0
        /*028c*/ 	.short	0x0100
        /*028e*/ 	.byte	0x05
	.zero		1


	//   ....[26]....
        /*0290*/ 	.word	0x00000c80
        /*0294*/ 	.word	0x000000ff
        /*0298*/ 	.word	0x000000c8
        /*029c*/ 	.short	0x0100
        /*029e*/ 	.byte	0x05
	.zero		1


	//   ....[27]....
        /*02a0*/ 	.word	0x00000c90
        /*02a4*/ 	.word	0x000000ff
        /*02a8*/ 	.word	0x000000d8
        /*02ac*/ 	.short	0x0100
        /*02ae*/ 	.byte	0x05
	.zero		1


	//   ....[28]....
        /*02b0*/ 	.word	0x00001560
        /*02b4*/ 	.word	0x00000003
        /*02b8*/ 	.word	0x000000d0
        /*02bc*/ 	.short	0x010a
        /*02be*/ 	.byte	0xff
	.zero		1


	//   ....[29]....
        /*02c0*/ 	.word	0x00001590
        /*02c4*/ 	.word	0x00000003
        /*02c8*/ 	.word	0x000000c0
        /*02cc*/ 	.short	0x0101
        /*02ce*/ 	.byte	0xff
	.zero		1


	//   ....[30]....
        /*02d0*/ 	.word	0x00001660
        /*02d4*/ 	.word	0x000000ff
        /*02d8*/ 	.word	0x00000018
        /*02dc*/ 	.short	0x010a
        /*02de*/ 	.byte	0x08
	.zero		1


	//   ....[31]....
        /*02e0*/ 	.word	0x00001700
        /*02e4*/ 	.word	0x000000ff
        /*02e8*/ 	.word	0x00000018
        /*02ec*/ 	.short	0x010a
        /*02ee*/ 	.byte	0x21
	.zero		1


	//   ....[32]....
        /*02f0*/ 	.word	0x00001850
        /*02f4*/ 	.word	0x000000ff
        /*02f8*/ 	.word	0x00000018
        /*02fc*/ 	.short	0x010a
        /*02fe*/ 	.byte	0x08
	.zero		1


	//   ....[33]....
        /*0300*/ 	.word	0x00001960
        /*0304*/ 	.word	0x000000ff
        /*0308*/ 	.word	0x00000058
        /*030c*/ 	.short	0x0101
        /*030e*/ 	.byte	0x04
	.zero		1


	//   ....[34]....
        /*0310*/ 	.word	0x00001980
        /*0314*/ 	.word	0x000000ff
        /*0318*/ 	.word	0x00000018
        /*031c*/ 	.short	0x010a
        /*031e*/ 	.byte	0x08
	.zero		1


	//   ....[35]....
        /*0320*/ 	.word	0x00001a00
        /*0324*/ 	.word	0x000000ff
        /*0328*/ 	.word	0x00000018
        /*032c*/ 	.short	0x010a
        /*032e*/ 	.byte	0x11
	.zero		1


	//   ....[36]....
        /*0330*/ 	.word	0x00001b50
        /*0334*/ 	.word	0x000000ff
        /*0338*/ 	.word	0x00000018
        /*033c*/ 	.short	0x010a
        /*033e*/ 	.byte	0x08
	.zero		1


	//   ....[37]....
        /*0340*/ 	.word	0x00001c90
        /*0344*/ 	.word	0x00000002
        /*0348*/ 	.word	0x00000060
        /*034c*/ 	.short	0x010a
        /*034e*/ 	.byte	0xff
	.zero		1


	//   ....[38]....
        /*0350*/ 	.word	0x00001d50
        /*0354*/ 	.word	0x00000002
        /*0358*/ 	.word	0x00000000
        /*035c*/ 	.short	0x0101
        /*035e*/ 	.byte	0xff
	.zero		1


	//   ....[39]....
        /*0360*/ 	.word	0x000022b0
        /*0364*/ 	.word	0x000000ff
        /*0368*/ 	.word	0x00000000
        /*036c*/ 	.short	0x010a
        /*036e*/ 	.byte	0x05
	.zero		1


	//   ....[40]....
        /*0370*/ 	.word	0x00002340
        /*0374*/ 	.word	0x000000ff
        /*0378*/ 	.word	0x00000000
        /*037c*/ 	.short	0x010a
        /*037e*/ 	.byte	0x05
	.zero		1


	//   ....[41]....
        /*0380*/ 	.word	0x000023e0
        /*0384*/ 	.word	0x00000000
        /*0388*/ 	.word	0x00000000
        /*038c*/ 	.short	0x010a
        /*038e*/ 	.byte	0xff
	.zero		1


	//   ....[42]....
        /*0390*/ 	.word	0x00002500
        /*0394*/ 	.word	0x00000000
        /*0398*/ 	.word	0x000000c0
        /*039c*/ 	.short	0x010a
        /*039e*/ 	.byte	0xff
	.zero		1


	//   ....[43]....
        /*03a0*/ 	.word	0x00002560
        /*03a4*/ 	.word	0x00000004
        /*03a8*/ 	.word	0x00000000
        /*03ac*/ 	.short	0x0101
        /*03ae*/ 	.byte	0xff
	.zero		1


	//   ....[44]....
        /*03b0*/ 	.word	0x00002580
        /*03b4*/ 	.word	0x000000ff
        /*03b8*/ 	.word	0x00000070
        /*03bc*/ 	.short	0x010a
        /*03be*/ 	.byte	0x05
	.zero		1


	//   ....[45]....
        /*03c0*/ 	.word	0x000026a0
        /*03c4*/ 	.word	0x00000000
        /*03c8*/ 	.word	0x00000060
        /*03cc*/ 	.short	0x010a
        /*03ce*/ 	.byte	0xff
	.zero		1


	//   ....[46]....
        /*03d0*/ 	.word	0x000027b0
        /*03d4*/ 	.word	0x00000000
        /*03d8*/ 	.word	0x00000000
        /*03dc*/ 	.short	0x0101
        /*03de*/ 	.byte	0xff
	.zero		1


	//   ....[47]....
        /*03e0*/ 	.word	0x00002840
        /*03e4*/ 	.word	0x000000ff
        /*03e8*/ 	.word	0x00000070
        /*03ec*/ 	.short	0x0106
        /*03ee*/ 	.byte	0x05
	.zero		1


	//   ....[48]....
        /*03f0*/ 	.word	0x00002860
        /*03f4*/ 	.word	0x000000ff
        /*03f8*/ 	.word	0x00000070
        /*03fc*/ 	.short	0x010a
        /*03fe*/ 	.byte	0x05
	.zero		1


	//   ....[49]....
        /*0400*/ 	.word	0x000028f0
        /*0404*/ 	.word	0x000000ff
        /*0408*/ 	.word	0x00000070
        /*040c*/ 	.short	0x0106
        /*040e*/ 	.byte	0x04
	.zero		1


	//   ....[50]....
        /*0410*/ 	.word	0x00002930
        /*0414*/ 	.word	0x00000000
        /*0418*/ 	.word	0x00000070
        /*041c*/ 	.short	0x010a
        /*041e*/ 	.byte	0xff
	.zero		1


	//   ....[51]....
        /*0420*/ 	.word	0x00002e30
        /*0424*/ 	.word	0x00000000
        /*0428*/ 	.word	0x00000060
        /*042c*/ 	.short	0x010a
        /*042e*/ 	.byte	0xff
	.zero		1


	//   ....[52]....
        /*0430*/ 	.word	0x00002f30
        /*0434*/ 	.word	0x00000003
        /*0438*/ 	.word	0x00000000
        /*043c*/ 	.short	0x0101
        /*043e*/ 	.byte	0xff
	.zero		1


	//   ....[53]....
        /*0440*/ 	.word	0x00002f40
        /*0444*/ 	.word	0x000000ff
        /*0448*/ 	.word	0x00000000
        /*044c*/ 	.short	0x010a
        /*044e*/ 	.byte	0x04
	.zero		1


	//   ....[54]....
        /*0450*/ 	.word	0x00002fc0
        /*0454*/ 	.word	0x000000ff
        /*0458*/ 	.word	0x000000a0
        /*045c*/ 	.short	0x010a
        /*045e*/ 	.byte	0x08
	.zero		1


	//   ....[55]....
        /*0460*/ 	.word	0x000030a0
        /*0464*/ 	.word	0x000000ff
        /*0468*/ 	.word	0x00000000
        /*046c*/ 	.short	0x010a
        /*046e*/ 	.byte	0x07
	.zero		1


	//   ....[56]....
        /*0470*/ 	.word	0x000031e0
        /*0474*/ 	.word	0x000000ff
        /*0478*/ 	.word	0x00000000
        /*047c*/ 	.short	0x010a
        /*047e*/ 	.byte	0x04
	.zero		1


	//   ....[57]....
        /*0480*/ 	.word	0x000033d0
        /*0484*/ 	.word	0x000000ff
        /*0488*/ 	.word	0x00000000
        /*048c*/ 	.short	0x010a
        /*048e*/ 	.byte	0x05
	.zero		1


	//   ....[58]....
        /*0490*/ 	.word	0x00003460
        /*0494*/ 	.word	0x000000ff
        /*0498*/ 	.word	0x00000000
        /*049c*/ 	.short	0x010a
        /*049e*/ 	.byte	0x05
	.zero		1


	//   ....[59]....
        /*04a0*/ 	.word	0x000034f0
        /*04a4*/ 	.word	0x000000ff
        /*04a8*/ 	.word	0x00000000
        /*04ac*/ 	.short	0x010a
        /*04ae*/ 	.byte	0x05
	.zero		1


	//   ....[60]....
        /*04b0*/ 	.word	0x00003580
        /*04b4*/ 	.word	0x000000ff
        /*04b8*/ 	.word	0x00000000
        /*04bc*/ 	.short	0x010a
        /*04be*/ 	.byte	0x07
	.zero		1


	//   ....[61]....
        /*04c0*/ 	.word	0x000039e0
        /*04c4*/ 	.word	0x00000000
        /*04c8*/ 	.word	0x00000060
        /*04cc*/ 	.short	0x010a
        /*04ce*/ 	.byte	0xff
	.zero		1


	//   ....[62]....
        /*04d0*/ 	.word	0x00003aa0
        /*04d4*/ 	.word	0x00000000
        /*04d8*/ 	.word	0x00000000
        /*04dc*/ 	.short	0x0101
        /*04de*/ 	.byte	0xff
	.zero		1


	//   ....[63]....
        /*04e0*/ 	.word	0x00003dc0
        /*04e4*/ 	.word	0x000000ff
        /*04e8*/ 	.word	0x00000058
        /*04ec*/ 	.short	0x010a
        /*04ee*/ 	.byte	0x07
	.zero		1


	//   ....[64]....
        /*04f0*/ 	.word	0x00003fb0
        /*04f4*/ 	.word	0x000000ff
        /*04f8*/ 	.word	0x00000040
        /*04fc*/ 	.short	0x010a
        /*04fe*/ 	.byte	0x07
	.zero		1


	//   ....[65]....
        /*0500*/ 	.word	0x00004180
        /*0504*/ 	.word	0x000000ff
        /*0508*/ 	.word	0x00000030
        /*050c*/ 	.short	0x010b
        /*050e*/ 	.byte	0x07
	.zero		1


	//   ....[66]....
        /*0510*/ 	.word	0x000041f0
        /*0514*/ 	.word	0x000000ff
        /*0518*/ 	.word	0x00000000
        /*051c*/ 	.short	0x0101
        /*051e*/ 	.byte	0x08
	.zero		1


	//   ....[67]....
        /*0520*/ 	.word	0x00004220
        /*0524*/ 	.word	0x000000ff
        /*0528*/ 	.word	0x00000048
        /*052c*/ 	.short	0x010a
        /*052e*/ 	.byte	0x07
	.zero		1


	//   ....[68]....
        /*0530*/ 	.word	0x00004430
        /*0534*/ 	.word	0x000000ff
        /*0538*/ 	.word	0x00000038
        /*053c*/ 	.short	0x010b
        /*053e*/ 	.byte	0x07
	.zero		1


	//   ....[69]....
        /*0540*/ 	.word	0x00004450
        /*0544*/ 	.word	0x000000ff
        /*0548*/ 	.word	0x00000000
        /*054c*/ 	.short	0x0101
        /*054e*/ 	.byte	0x0d
	.zero		1


	//   ....[70]....
        /*0550*/ 	.word	0x00004480
        /*0554*/ 	.word	0x000000ff
        /*0558*/ 	.word	0x00000040
        /*055c*/ 	.short	0x010a
        /*055e*/ 	.byte	0x07
	.zero		1


	//   ....[71]....
        /*0560*/ 	.word	0x000044c0
        /*0564*/ 	.word	0x00000000
        /*0568*/ 	.word	0x00000048
        /*056c*/ 	.short	0x010a
        /*056e*/ 	.byte	0xff
	.zero		1


	//   ....[72]....
        /*0570*/ 	.word	0x00004810
        /*0574*/ 	.word	0x00000000
        /*0578*/ 	.word	0x00000060
        /*057c*/ 	.short	0x010a
        /*057e*/ 	.byte	0xff
	.zero		1


	//   ....[73]....
        /*0580*/ 	.word	0x00004920
        /*0584*/ 	.word	0x00000000
        /*0588*/ 	.word	0x00000000
        /*058c*/ 	.short	0x0101
        /*058e*/ 	.byte	0xff
	.zero		1


	//   ....[74]....
        /*0590*/ 	.word	0x00005370
        /*0594*/ 	.word	0x00000000
        /*0598*/ 	.word	0x00000030
        /*059c*/ 	.short	0x010a
        /*059e*/ 	.byte	0xff
	.zero		1


	//   ....[75]....
        /*05a0*/ 	.word	0x000053e0
        /*05a4*/ 	.word	0x0000006c
        /*05a8*/ 	.word	0x00000080
        /*05ac*/ 	.short	0x010a
        /*05ae*/ 	.byte	0xff
	.zero		1


	//   ....[76]....
        /*05b0*/ 	.word	0x000054c0
        /*05b4*/ 	.word	0x00000000
        /*05b8*/ 	.word	0x00000030
        /*05bc*/ 	.short	0x010a
        /*05be*/ 	.byte	0xff
	.zero		1


	//   ....[77]....
        /*05c0*/ 	.word	0x000055e0
        /*05c4*/ 	.word	0x00000000
        /*05c8*/ 	.word	0x00000000
        /*05cc*/ 	.short	0x0101
        /*05ce*/ 	.byte	0xff
	.zero		1


	//   ....[78]....
        /*05d0*/ 	.word	0x00005660
        /*05d4*/ 	.word	0x0000006c
        /*05d8*/ 	.word	0x00000080
        /*05dc*/ 	.short	0x010a
        /*05de*/ 	.byte	0xff
	.zero		1


	//   ....[79]....
        /*05e0*/ 	.word	0x000061d0
        /*05e4*/ 	.word	0x0000004b
        /*05e8*/ 	.word	0x00000030
        /*05ec*/ 	.short	0x010a
        /*05ee*/ 	.byte	0xff
	.zero		1


	//   ....[80]....
        /*05f0*/ 	.word	0x00006280
        /*05f4*/ 	.word	0x0000004b
        /*05f8*/ 	.word	0x00000030
        /*05fc*/ 	.short	0x010a
        /*05fe*/ 	.byte	0xff
	.zero		1


	//   ....[81]....
        /*0600*/ 	.word	0x000063a0
        /*0604*/ 	.word	0x00000000
        /*0608*/ 	.word	0x00000000
        /*060c*/ 	.short	0x0101
        /*060e*/ 	.byte	0xff
	.zero		1


	//   ....[82]....
        /*0610*/ 	.word	0x00006750
        /*0614*/ 	.word	0x000000ff
        /*0618*/ 	.word	0x00000000
        /*061c*/ 	.short	0x0101
        /*061e*/ 	.byte	0x05
	.zero		1


	//   ....[83]....
        /*0620*/ 	.word	0x00007090
        /*0624*/ 	.word	0x00000003
        /*0628*/ 	.word	0x000000d0
        /*062c*/ 	.short	0x010a
        /*062e*/ 	.byte	0xff
	.zero		1


	//   ....[84]....
        /*0630*/ 	.word	0x000070f0
        /*0634*/ 	.word	0x00000002
        /*0638*/ 	.word	0x00000018
        /*063c*/ 	.short	0x010a
        /*063e*/ 	.byte	0xff
	.zero		1


	//   ....[85]....
        /*0640*/ 	.word	0x00007150
        /*0644*/ 	.word	0x00000002
        /*0648*/ 	.word	0x00000018
        /*064c*/ 	.short	0x010a
        /*064e*/ 	.byte	0xff
	.zero		1


	//   ....[86]....
        /*0650*/ 	.word	0x000071a0
        /*0654*/ 	.word	0x00000002
        /*0658*/ 	.word	0x00000060
        /*065c*/ 	.short	0x010a
        /*065e*/ 	.byte	0xff
	.zero		1


	//   ....[87]....
        /*0660*/ 	.word	0x00007200
        /*0664*/ 	.word	0x00000000
        /*0668*/ 	.word	0x00000000
        /*066c*/ 	.short	0x010a
        /*066e*/ 	.byte	0xff
	.zero		1


	//   ....[88]....
        /*0670*/ 	.word	0x00007260
        /*0674*/ 	.word	0x00000000
        /*0678*/ 	.word	0x00000000
        /*067c*/ 	.short	0x010a
        /*067e*/ 	.byte	0xff
	.zero		1


	//   ....[89]....
        /*0680*/ 	.word	0x000072b0
        /*0684*/ 	.word	0x00000000
        /*0688*/ 	.word	0x000000c0
        /*068c*/ 	.short	0x010a
        /*068e*/ 	.byte	0xff
	.zero		1


	//   ....[90]....
        /*0690*/ 	.word	0x00007310
        /*0694*/ 	.word	0x00000000
        /*0698*/ 	.word	0x00000070
        /*069c*/ 	.short	0x010a
        /*069e*/ 	.byte	0xff
	.zero		1


	//   ....[91]....
        /*06a0*/ 	.word	0x00007360
        /*06a4*/ 	.word	0x00000000
        /*06a8*/ 	.word	0x00000060
        /*06ac*/ 	.short	0x010a
        /*06ae*/ 	.byte	0xff
	.zero		1


	//   ....[92]....
        /*06b0*/ 	.word	0x000073c0
        /*06b4*/ 	.word	0x00000000
        /*06b8*/ 	.word	0x00000070
        /*06bc*/ 	.short	0x010a
        /*06be*/ 	.byte	0xff
	.zero		1


	//   ....[93]....
        /*06c0*/ 	.word	0x00007410
        /*06c4*/ 	.word	0x00000000
        /*06c8*/ 	.word	0x00000060
        /*06cc*/ 	.short	0x010a
        /*06ce*/ 	.byte	0xff
	.zero		1


	//   ....[94]....
        /*06d0*/ 	.word	0x00007470
        /*06d4*/ 	.word	0x00000003
        /*06d8*/ 	.word	0x000000a0
        /*06dc*/ 	.short	0x010a
        /*06de*/ 	.byte	0xff
	.zero		1


	//   ....[95]....
        /*06e0*/ 	.word	0x000074d0
        /*06e4*/ 	.word	0x00000000
        /*06e8*/ 	.word	0x00000000
        /*06ec*/ 	.short	0x010a
        /*06ee*/ 	.byte	0xff
	.zero		1


	//   ....[96]....
        /*06f0*/ 	.word	0x00007530
        /*06f4*/ 	.word	0x00000000
        /*06f8*/ 	.word	0x00000000
        /*06fc*/ 	.short	0x010a
        /*06fe*/ 	.byte	0xff
	.zero		1


	//   ....[97]....
        /*0700*/ 	.word	0x00007590
        /*0704*/ 	.word	0x00000000
        /*0708*/ 	.word	0x00000000
        /*070c*/ 	.short	0x010a
        /*070e*/ 	.byte	0xff
	.zero		1


	//   ....[98]....
        /*0710*/ 	.word	0x000075f0
        /*0714*/ 	.word	0x00000000
        /*0718*/ 	.word	0x00000000
        /*071c*/ 	.short	0x010a
        /*071e*/ 	.byte	0xff
	.zero		1


	//   ....[99]....
        /*0720*/ 	.word	0x00007650
        /*0724*/ 	.word	0x00000000
        /*0728*/ 	.word	0x00000000
        /*072c*/ 	.short	0x010a
        /*072e*/ 	.byte	0xff
	.zero		1


	//   ....[100]....
        /*0730*/ 	.word	0x000076a0
        /*0734*/ 	.word	0x00000000
        /*0738*/ 	.word	0x00000060
        /*073c*/ 	.short	0x010a
        /*073e*/ 	.byte	0xff
	.zero		1


	//   ....[101]....
        /*0740*/ 	.word	0x00007700
        /*0744*/ 	.word	0x00000000
        /*0748*/ 	.word	0x00000058
        /*074c*/ 	.short	0x010a
        /*074e*/ 	.byte	0xff
	.zero		1


	//   ....[102]....
        /*0750*/ 	.word	0x00007760
        /*0754*/ 	.word	0x00000003
        /*0758*/ 	.word	0x00000040
        /*075c*/ 	.short	0x010a
        /*075e*/ 	.byte	0xff
	.zero		1


	//   ....[103]....
        /*0760*/ 	.word	0x000077c0
        /*0764*/ 	.word	0x00000003
        /*0768*/ 	.word	0x00000048
        /*076c*/ 	.short	0x010a
        /*076e*/ 	.byte	0xff
	.zero		1


	//   ....[104]....
        /*0770*/ 	.word	0x00007820
        /*0774*/ 	.word	0x00000000
        /*0778*/ 	.word	0x00000040
        /*077c*/ 	.short	0x010a
        /*077e*/ 	.byte	0xff
	.zero		1


	//   ....[105]....
        /*0780*/ 	.word	0x00007870
        /*0784*/ 	.word	0x00000000
        /*0788*/ 	.word	0x00000060
        /*078c*/ 	.short	0x010a
        /*078e*/ 	.byte	0xff
	.zero		1


	//   ....[106]....
        /*0790*/ 	.word	0x000078c0
        /*0794*/ 	.word	0x00000000
        /*0798*/ 	.word	0x00000030
        /*079c*/ 	.short	0x010a
        /*079e*/ 	.byte	0xff
	.zero		1


	//   ....[107]....
        /*07a0*/ 	.word	0x00007910
        /*07a4*/ 	.word	0x0000006c
        /*07a8*/ 	.word	0x00000080
        /*07ac*/ 	.short	0x010a
        /*07ae*/ 	.byte	0xff
	.zero		1


	//   ....[108]....
        /*07b0*/ 	.word	0x00007960
        /*07b4*/ 	.word	0x0000004b
        /*07b8*/ 	.word	0x00000030
        /*07bc*/ 	.short	0x010a
        /*07be*/ 	.byte	0xff
	.zero		1


	//----- nvinfo : EIATTR_NUM_MBARRIERS
	.align		4
.L_47:
        /*07c0*/ 	.byte	0x03, 0x38
        /*07c2*/ 	.short	0x001c


	//----- nvinfo : EIATTR_EXIT_INSTR_OFFSETS
	.align		4
        /*07c4*/ 	.byte	0x04, 0x1c
        /*07c6*/ 	.short	(.L_49 - .L_48)


	//   ....[0]....
.L_48:
        /*07c8*/ 	.word	0x00002410


	//   ....[1]....
        /*07cc*/ 	.word	0x00002900


	//   ....[2]....
        /*07d0*/ 	.word	0x00002960


	//   ....[3]....
        /*07d4*/ 	.word	0x000037e0


	//   ....[4]....
        /*07d8*/ 	.word	0x000044f0


	//   ....[5]....
        /*07dc*/ 	.word	0x00004530


	//   ....[6]....
        /*07e0*/ 	.word	0x00007080


	//----- nvinfo : EIATTR_MAX_THREADS
	.align		4
.L_49:
        /*07e4*/ 	.byte	0x04, 0x05
        /*07e6*/ 	.short	(.L_51 - .L_50)
.L_50:
        /*07e8*/ 	.word	0x00000100
        /*07ec*/ 	.word	0x00000001
        /*07f0*/ 	.word	0x00000001


	//----- nvinfo : EIATTR_CRS_STACK_SIZE
	.align		4
.L_51:
        /*07f4*/ 	.byte	0x04, 0x1e
        /*07f6*/ 	.short	(.L_53 - .L_52)
.L_52:
        /*07f8*/ 	.word	0x00000000


	//----- nvinfo : EIATTR_CBANK_PARAM_SIZE
	.align		4
.L_53:
        /*07fc*/ 	.byte	0x03, 0x19
        /*07fe*/ 	.short	0x0800


	//----- nvinfo : EIATTR_PARAM_CBANK
	.align		4
        /*0800*/ 	.byte	0x04, 0x0a
        /*0802*/ 	.short	(.L_55 - .L_54)
	.align		4
.L_54:
        /*0804*/ 	.word	index@(.nv.constant0._ZN7cutlass13device_kernelINS_4gemm6kernel13GemmUniversalIN4cute5tupleIJiiiiEEENS1_10collective13CollectiveMmaINS1_35MainloopSm100TmaUmmaWarpSpecializedILi3ELi2ELi4ENS5_IJNS4_1CILi1EEESB_SB_EEEEENS5_IJNSA_ILi64EEENSA_ILi128EEESE_EEEaNS5_IJlSB_lEEEaSH_NS4_8TiledMMAINS4_8MMA_AtomIJNS4_15SM100_MMA_S8_SSIaaiLi64ELi128ELNS4_4UMMA5MajorE0ELSM_0ELNSL_8SaturateE0EEEEEENS4_6LayoutISC_NS5_IJNSA_ILi0EEESR_SR_EEEEENS5_IJNS4_10UnderscoreESU_SU_EEEEENS4_13SM90_TMA_LOADENS4_14ComposedLayoutINS4_7SwizzleILi2ELi4ELi3EEENS4_18smem_ptr_flag_bitsILi8EEENSQ_INS5_IJNSA_ILi8EEESE_EEENS5_IJSE_SB_EEEEEEEvNS4_8identityESX_S17_vS18_EENS_8epilogue10collective18CollectiveEpilogueINS1A_23Sm100TmaWarpSpecializedILi2ELi2ELi32ELb0ELb0EEEJSG_NS5_IJNSQ_ISE_SB_EES1F_EEEaSH_aSH_NS1A_6fusion15FusionCallbacksIS1E_NS1H_17LinearCombinationIaiaiLNS_15FloatRoundStyleE2EEESG_S1G_JEEENS4_5SM1004TMEM4LOAD26SM100_TMEM_LOAD_16dp32b32xESX_S17_NS4_39AutoVectorizingCopyWithAssumedAlignmentILi128EEENS4_14SM90_TMA_STOREES17_S1S_S1S_EEEvvEEEEvNT_6ParamsE)
        /*0808*/ 	.short	0x0380
        /*080a*/ 	.short	0x0800


	//----- nvinfo : EIATTR_SW_WAR
	.align		4
.L_55:
        /*080c*/ 	.byte	0x04, 0x36
        /*080e*/ 	.short	(.L_57 - .L_56)
.L_56:
        /*0810*/ 	.word	0x00000008
.L_57:


//--------------------- .nv.callgraph             --------------------------
	.section	.nv.callgraph,"",@"SHT_CUDA_CALLGRAPH"
	.align	4
	.sectionentsize	8
	.align		4
        /*0000*/ 	.word	0x00000000
	.align		4
        /*0004*/ 	.word	0xffffffff
	.align		4
        /*0008*/ 	.word	index@(_ZN7cutlass13device_kernelINS_4gemm6kernel13GemmUniversalIN4cute5tupleIJiiiiEEENS1_10collective13CollectiveMmaINS1_35MainloopSm100TmaUmmaWarpSpecializedILi3ELi2ELi4ENS5_IJNS4_1CILi1EEESB_SB_EEEEENS5_IJNSA_ILi64EEENSA_ILi128EEESE_EEEaNS5_IJlSB_lEEEaSH_NS4_8TiledMMAINS4_8MMA_AtomIJNS4_15SM100_MMA_S8_SSIaaiLi64ELi128ELNS4_4UMMA5MajorE0ELSM_0ELNSL_8SaturateE0EEEEEENS4_6LayoutISC_NS5_IJNSA_ILi0EEESR_SR_EEEEENS5_IJNS4_10UnderscoreESU_SU_EEEEENS4_13SM90_TMA_LOADENS4_14ComposedLayoutINS4_7SwizzleILi2ELi4ELi3EEENS4_18smem_ptr_flag_bitsILi8EEENSQ_INS5_IJNSA_ILi8EEESE_EEENS5_IJSE_SB_EEEEEEEvNS4_8identityESX_S17_vS18_EENS_8epilogue10collective18CollectiveEpilogueINS1A_23Sm100TmaWarpSpecializedILi2ELi2ELi32ELb0ELb0EEEJSG_NS5_IJNSQ_ISE_SB_EES1F_EEEaSH_aSH_NS1A_6fusion15FusionCallbacksIS1E_NS1H_17LinearCombinationIaiaiLNS_15FloatRoundStyleE2EEESG_S1G_JEEENS4_5SM1004TMEM4LOAD26SM100_TMEM_LOAD_16dp32b32xESX_S17_NS4_39AutoVectorizingCopyWithAssumedAlignmentILi128EEENS4_14SM90_TMA_STOREES17_S1S_S1S_EEEvvEEEEvNT_6ParamsE)
	.align		4
        /*000c*/ 	.word	index@(__assertfail)
	.align		4
        /*0010*/ 	.word	0x00000000
	.align		4
        /*0014*/ 	.word	0xfffffffe
	.align		4
        /*0018*/ 	.word	0x00000000
	.align		4
        /*001c*/ 	.word	0xfffffffd
	.align		4
        /*0020*/ 	.word	0x00000000
	.align		4
        /*0024*/ 	.word	0xfffffffc


//--------------------- .nv.constant4             --------------------------
	.section	.nv.constant4,"a",@progbits
	.align	8
	.align		8
.nv.constant4:
        /*0000*/ 	.dword	__assertfail
	.align		8
        /*0008*/ 	.dword	__unnamed_1
	.align		8
        /*0010*/ 	.dword	__unnamed_2
	.align		8
        /*0018*/ 	.dword	_ZN40_INTERNAL_fa53d060_4_k_cu_b12bda95_289704cuda3std3__45__cpo5beginE
	.align		8
        /*0020*/ 	.dword	_ZN40_INTERNAL_fa53d060_4_k_cu_b12bda95_289704cuda3std3__45__cpo3endE
	.align		8
        /*0028*/ 	.dword	_ZN40_INTERNAL_fa53d060_4_k_cu_b12bda95_289704cuda3std3__45__cpo6cbeginE
	.align		8
        /*0030*/ 	.dword	_ZN40_INTERNAL_fa53d060_4_k_cu_b12bda95_289704cuda3std3__45__cpo4cendE
	.align		8
        /*0038*/ 	.dword	_ZN40_INTERNAL_fa53d060_4_k_cu_b12bda95_289704cuda3std3__442_GLOBAL__N__fa53d060_4_k_cu_b12bda95_289706ignoreE
	.align		8
        /*0040*/ 	.dword	_ZN40_INTERNAL_fa53d060_4_k_cu_b12bda95_289704cuda3std3__419piecewise_constructE
	.align		8
        /*0048*/ 	.dword	_ZN40_INTERNAL_fa53d060_4_k_cu_b12bda95_289704cuda3std3__48in_placeE
	.align		8
        /*0050*/ 	.dword	_ZN40_INTERNAL_fa53d060_4_k_cu_b12bda95_289704cuda3std6ranges3__45__cpo4swapE
	.align		8
        /*0058*/ 	.dword	_ZN40_INTERNAL_fa53d060_4_k_cu_b12bda95_289704cuda3std6ranges3__45__cpo9iter_moveE
	.align		8
        /*0060*/ 	.dword	_ZN40_INTERNAL_fa53d060_4_k_cu_b12bda95_289704cute7productE
	.align		8
        /*0068*/ 	.dword	_ZN40_INTERNAL_fa53d060_4_k_cu_b12bda95_289704cute1_E
	.align		8
        /*0070*/ 	.dword	$str$25
	.align		8
        /*0078*/ 	.dword	$str$26
	.align		8
        /*0080*/ 	.dword	$str$27
	.align		8
        /*0088*/ 	.dword	$str$28


//--------------------- .text._ZN7cutlass13device_kernelINS_4gemm6kernel13GemmUniversalIN4cute5tupleIJiiiiEEENS1_10collective13CollectiveMmaINS1_35MainloopSm100TmaUmmaWarpSpecializedILi3ELi2ELi4ENS5_IJNS4_1CILi1EEESB_SB_EEEEENS5_IJNSA_ILi64EEENSA_ILi128EEESE_EEEaNS5_IJlSB_lEEEaSH_NS4_8TiledMMAINS4_8MMA_AtomIJNS4_15SM100_MMA_S8_SSIaaiLi64ELi128ELNS4_4UMMA5MajorE0ELSM_0ELNSL_8SaturateE0EEEEEENS4_6LayoutISC_NS5_IJNSA_ILi0EEESR_SR_EEEEENS5_IJNS4_10UnderscoreESU_SU_EEEEENS4_13SM90_TMA_LOADENS4_14ComposedLayoutINS4_7SwizzleILi2ELi4ELi3EEENS4_18smem_ptr_flag_bitsILi8EEENSQ_INS5_IJNSA_ILi8EEESE_EEENS5_IJSE_SB_EEEEEEEvNS4_8identityESX_S17_vS18_EENS_8epilogue10collective18CollectiveEpilogueINS1A_23Sm100TmaWarpSpecializedILi2ELi2ELi32ELb0ELb0EEEJSG_NS5_IJNSQ_ISE_SB_EES1F_EEEaSH_aSH_NS1A_6fusion15FusionCallbacksIS1E_NS1H_17LinearCombinationIaiaiLNS_15FloatRoundStyleE2EEESG_S1G_JEEENS4_5SM1004TMEM4LOAD26SM100_TMEM_LOAD_16dp32b32xESX_S17_NS4_39AutoVectorizingCopyWithAssumedAlignmentILi128EEENS4_14SM90_TMA_STOREES17_S1S_S1S_EEEvvEEEEvNT_6ParamsE --------------------------
	.section	.text._ZN7cutlass13device_kernelINS_4gemm6kernel13GemmUniversalIN4cute5tupleIJiiiiEEENS1_10collective13CollectiveMmaINS1_35MainloopSm100TmaUmmaWarpSpecializedILi3ELi2ELi4ENS5_IJNS4_1CILi1EEESB_SB_EEEEENS5_IJNSA_ILi64EEENSA_ILi128EEESE_EEEaNS5_IJlSB_lEEEaSH_NS4_8TiledMMAINS4_8MMA_AtomIJNS4_15SM100_MMA_S8_SSIaaiLi64ELi128ELNS4_4UMMA5MajorE0ELSM_0ELNSL_8SaturateE0EEEEEENS4_6LayoutISC_NS5_IJNSA_ILi0EEESR_SR_EEEEENS5_IJNS4_10UnderscoreESU_SU_EEEEENS4_13SM90_TMA_LOADENS4_14ComposedLayoutINS4_7SwizzleILi2ELi4ELi3EEENS4_18smem_ptr_flag_bitsILi8EEENSQ_INS5_IJNSA_ILi8EEESE_EEENS5_IJSE_SB_EEEEEEEvNS4_8identityESX_S17_vS18_EENS_8epilogue10collective18CollectiveEpilogueINS1A_23Sm100TmaWarpSpecializedILi2ELi2ELi32ELb0ELb0EEEJSG_NS5_IJNSQ_ISE_SB_EES1F_EEEaSH_aSH_NS1A_6fusion15FusionCallbacksIS1E_NS1H_17LinearCombinationIaiaiLNS_15FloatRoundStyleE2EEESG_S1G_JEEENS4_5SM1004TMEM4LOAD26SM100_TMEM_LOAD_16dp32b32xESX_S17_NS4_39AutoVectorizingCopyWithAssumedAlignmentILi128EEENS4_14SM90_TMA_STOREES17_S1S_S1S_EEEvvEEEEvNT_6ParamsE,"ax",@progbits
	.align	128
.text._ZN7cutlass13device_kernelINS_4gemm6kernel13GemmUniversalIN4cute5tupleIJiiiiEEENS1_10collective13CollectiveMmaINS1_35MainloopSm100TmaUmmaWarpSpecializedILi3ELi2ELi4ENS5_IJNS4_1CILi1EEESB_SB_EEEEENS5_IJNSA_ILi64EEENSA_ILi128EEESE_EEEaNS5_IJlSB_lEEEaSH_NS4_8TiledMMAINS4_8MMA_AtomIJNS4_15SM100_MMA_S8_SSIaaiLi64ELi128ELNS4_4UMMA5MajorE0ELSM_0ELNSL_8SaturateE0EEEEEENS4_6LayoutISC_NS5_IJNSA_ILi0EEESR_SR_EEEEENS5_IJNS4_10UnderscoreESU_SU_EEEEENS4_13SM90_TMA_LOADENS4_14ComposedLayoutINS4_7SwizzleILi2ELi4ELi3EEENS4_18smem_ptr_flag_bitsILi8EEENSQ_INS5_IJNSA_ILi8EEESE_EEENS5_IJSE_SB_EEEEEEEvNS4_8identityESX_S17_vS18_EENS_8epilogue10collective18CollectiveEpilogueINS1A_23Sm100TmaWarpSpecializedILi2ELi2ELi32ELb0ELb0EEEJSG_NS5_IJNSQ_ISE_SB_EES1F_EEEaSH_aSH_NS1A_6fusion15FusionCallbacksIS1E_NS1H_17LinearCombinationIaiaiLNS_15FloatRoundStyleE2EEESG_S1G_JEEENS4_5SM1004TMEM4LOAD26SM100_TMEM_LOAD_16dp32b32xESX_S17_NS4_39AutoVectorizingCopyWithAssumedAlignmentILi128EEENS4_14SM90_TMA_STOREES17_S1S_S1S_EEEvvEEEEvNT_6ParamsE:
        .type           _ZN7cutlass13device_kernelINS_4gemm6kernel13GemmUniversalIN4cute5tupleIJiiiiEEENS1_10collective13CollectiveMmaINS1_35MainloopSm100TmaUmmaWarpSpecializedILi3ELi2ELi4ENS5_IJNS4_1CILi1EEESB_SB_EEEEENS5_IJNSA_ILi64EEENSA_ILi128EEESE_EEEaNS5_IJlSB_lEEEaSH_NS4_8TiledMMAINS4_8MMA_AtomIJNS4_15SM100_MMA_S8_SSIaaiLi64ELi128ELNS4_4UMMA5MajorE0ELSM_0ELNSL_8SaturateE0EEEEEENS4_6LayoutISC_NS5_IJNSA_ILi0EEESR_SR_EEEEENS5_IJNS4_10UnderscoreESU_SU_EEEEENS4_13SM90_TMA_LOADENS4_14ComposedLayoutINS4_7SwizzleILi2ELi4ELi3EEENS4_18smem_ptr_flag_bitsILi8EEENSQ_INS5_IJNSA_ILi8EEESE_EEENS5_IJSE_SB_EEEEEEEvNS4_8identityESX_S17_vS18_EENS_8epilogue10collective18CollectiveEpilogueINS1A_23Sm100TmaWarpSpecializedILi2ELi2ELi32ELb0ELb0EEEJSG_NS5_IJNSQ_ISE_SB_EES1F_EEEaSH_aSH_NS1A_6fusion15FusionCallbacksIS1E_NS1H_17LinearCombinationIaiaiLNS_15FloatRoundStyleE2EEESG_S1G_JEEENS4_5SM1004TMEM4LOAD26SM100_TMEM_LOAD_16dp32b32xESX_S17_NS4_39AutoVectorizingCopyWithAssumedAlignmentILi128EEENS4_14SM90_TMA_STOREES17_S1S_S1S_EEEvvEEEEvNT_6ParamsE,@function
        .size           _ZN7cutlass13device_kernelINS_4gemm6kernel13GemmUniversalIN4cute5tupleIJiiiiEEENS1_10collective13CollectiveMmaINS1_35MainloopSm100TmaUmmaWarpSpecializedILi3ELi2ELi4ENS5_IJNS4_1CILi1EEESB_SB_EEEEENS5_IJNSA_ILi64EEENSA_ILi128EEESE_EEEaNS5_IJlSB_lEEEaSH_NS4_8TiledMMAINS4_8MMA_AtomIJNS4_15SM100_MMA_S8_SSIaaiLi64ELi128ELNS4_4UMMA5MajorE0ELSM_0ELNSL_8SaturateE0EEEEEENS4_6LayoutISC_NS5_IJNSA_ILi0EEESR_SR_EEEEENS5_IJNS4_10UnderscoreESU_SU_EEEEENS4_13SM90_TMA_LOADENS4_14ComposedLayoutINS4_7SwizzleILi2ELi4ELi3EEENS4_18smem_ptr_flag_bitsILi8EEENSQ_INS5_IJNSA_ILi8EEESE_EEENS5_IJSE_SB_EEEEEEEvNS4_8identityESX_S17_vS18_EENS_8epilogue10collective18CollectiveEpilogueINS1A_23Sm100TmaWarpSpecializedILi2ELi2ELi32ELb0ELb0EEEJSG_NS5_IJNSQ_ISE_SB_EES1F_EEEaSH_aSH_NS1A_6fusion15FusionCallbacksIS1E_NS1H_17LinearCombinationIaiaiLNS_15FloatRoundStyleE2EEESG_S1G_JEEENS4_5SM1004TMEM4LOAD26SM100_TMEM_LOAD_16dp32b32xESX_S17_NS4_39AutoVectorizingCopyWithAssumedAlignmentILi128EEENS4_14SM90_TMA_STOREES17_S1S_S1S_EEEvvEEEEvNT_6ParamsE,(.L_x_139 - _ZN7cutlass13device_kernelINS_4gemm6kernel13GemmUniversalIN4cute5tupleIJiiiiEEENS1_10collective13CollectiveMmaINS1_35MainloopSm100TmaUmmaWarpSpecializedILi3ELi2ELi4ENS5_IJNS4_1CILi1EEESB_SB_EEEEENS5_IJNSA_ILi64EEENSA_ILi128EEESE_EEEaNS5_IJlSB_lEEEaSH_NS4_8TiledMMAINS4_8MMA_AtomIJNS4_15SM100_MMA_S8_SSIaaiLi64ELi128ELNS4_4UMMA5MajorE0ELSM_0ELNSL_8SaturateE0EEEEEENS4_6LayoutISC_NS5_IJNSA_ILi0EEESR_SR_EEEEENS5_IJNS4_10UnderscoreESU_SU_EEEEENS4_13SM90_TMA_LOADENS4_14ComposedLayoutINS4_7SwizzleILi2ELi4ELi3EEENS4_18smem_ptr_flag_bitsILi8EEENSQ_INS5_IJNSA_ILi8EEESE_EEENS5_IJSE_SB_EEEEEEEvNS4_8identityESX_S17_vS18_EENS_8epilogue10collective18CollectiveEpilogueINS1A_23Sm100TmaWarpSpecializedILi2ELi2ELi32ELb0ELb0EEEJSG_NS5_IJNSQ_ISE_SB_EES1F_EEEaSH_aSH_NS1A_6fusion15FusionCallbacksIS1E_NS1H_17LinearCombinationIaiaiLNS_15FloatRoundStyleE2EEESG_S1G_JEEENS4_5SM1004TMEM4LOAD26SM100_TMEM_LOAD_16dp32b32xESX_S17_NS4_39AutoVectorizingCopyWithAssumedAlignmentILi128EEENS4_14SM90_TMA_STOREES17_S1S_S1S_EEEvvEEEEvNT_6ParamsE)
        .other          _ZN7cutlass13device_kernelINS_4gemm6kernel13GemmUniversalIN4cute5tupleIJiiiiEEENS1_10collective13CollectiveMmaINS1_35MainloopSm100TmaUmmaWarpSpecializedILi3ELi2ELi4ENS5_IJNS4_1CILi1EEESB_SB_EEEEENS5_IJNSA_ILi64EEENSA_ILi128EEESE_EEEaNS5_IJlSB_lEEEaSH_NS4_8TiledMMAINS4_8MMA_AtomIJNS4_15SM100_MMA_S8_SSIaaiLi64ELi128ELNS4_4UMMA5MajorE0ELSM_0ELNSL_8SaturateE0EEEEEENS4_6LayoutISC_NS5_IJNSA_ILi0EEESR_SR_EEEEENS5_IJNS4_10UnderscoreESU_SU_EEEEENS4_13SM90_TMA_LOADENS4_14ComposedLayoutINS4_7SwizzleILi2ELi4ELi3EEENS4_18smem_ptr_flag_bitsILi8EEENSQ_INS5_IJNSA_ILi8EEESE_EEENS5_IJSE_SB_EEEEEEEvNS4_8identityESX_S17_vS18_EENS_8epilogue10collective18CollectiveEpilogueINS1A_23Sm100TmaWarpSpecializedILi2ELi2ELi32ELb0ELb0EEEJSG_NS5_IJNSQ_ISE_SB_EES1F_EEEaSH_aSH_NS1A_6fusion15FusionCallbacksIS1E_NS1H_17LinearCombinationIaiaiLNS_15FloatRoundStyleE2EEESG_S1G_JEEENS4_5SM1004TMEM4LOAD26SM100_TMEM_LOAD_16dp32b32xESX_S17_NS4_39AutoVectorizingCopyWithAssumedAlignmentILi128EEENS4_14SM90_TMA_STOREES17_S1S_S1S_EEEvvEEEEvNT_6ParamsE,@"STO_CUDA_ENTRY STV_DEFAULT"
_ZN7cutlass13device_kernelINS_4gemm6kernel13GemmUniversalIN4cute5tupleIJiiiiEEENS1_10collective13CollectiveMmaINS1_35MainloopSm100TmaUmmaWarpSpecializedILi3ELi2ELi4ENS5_IJNS4_1CILi1EEESB_SB_EEEEENS5_IJNSA_ILi64EEENSA_ILi128EEESE_EEEaNS5_IJlSB_lEEEaSH_NS4_8TiledMMAINS4_8MMA_AtomIJNS4_15SM100_MMA_S8_SSIaaiLi64ELi128ELNS4_4UMMA5MajorE0ELSM_0ELNSL_8SaturateE0EEEEEENS4_6LayoutISC_NS5_IJNSA_ILi0EEESR_SR_EEEEENS5_IJNS4_10UnderscoreESU_SU_EEEEENS4_13SM90_TMA_LOADENS4_14ComposedLayoutINS4_7SwizzleILi2ELi4ELi3EEENS4_18smem_ptr_flag_bitsILi8EEENSQ_INS5_IJNSA_ILi8EEESE_EEENS5_IJSE_SB_EEEEEEEvNS4_8identityESX_S17_vS18_EENS_8epilogue10collective18CollectiveEpilogueINS1A_23Sm100TmaWarpSpecializedILi2ELi2ELi32ELb0ELb0EEEJSG_NS5_IJNSQ_ISE_SB_EES1F_EEEaSH_aSH_NS1A_6fusion15FusionCallbacksIS1E_NS1H_17LinearCombinationIaiaiLNS_15FloatRoundStyleE2EEESG_S1G_JEEENS4_5SM1004TMEM4LOAD26SM100_TMEM_LOAD_16dp32b32xESX_S17_NS4_39AutoVectorizingCopyWithAssumedAlignmentILi128EEENS4_14SM90_TMA_STOREES17_S1S_S1S_EEEvvEEEEvNT_6ParamsE:
[----:B------:R-:W1:Y:S01]  /*0000*/  LDC R1, c[0x0][0x37c] ;  /* 0x0000df00ff017b82 */ /* 0x000e620000000800 */
[----:B------:R-:W2:Y:S01]  /*0010*/  S2R R103, SR_TID.X ;  /* 0x0000000000677919 */ /* 0x000ea20000002100 */
[----:B------:R-:W3:Y:S01]  /*0020*/  LDCU.64 UR4, c[0x0][0x890] ;  /* 0x00011200ff0477ac */ /* 0x000ee20008000a00 */
[----:B------:R-:W-:Y:S02]  /*0030*/  PRMT R91, RZ, 0x7610, R91 ;  /* 0x00007610ff5b7816 */ /* 0x000fe4000000005b */
[----:B------:R-:W-:Y:S01]  /*0040*/  ELECT P5, URZ, PT ;  /* 0x0000000000ff782f */ /* 0x000fe200038a0000 */
[----:B------:R-:W4:Y:S01]  /*0050*/  LDCU.64 UR46, c[0x0][0x358] ;  /* 0x00006b00ff2e77ac */ /* 0x000f220008000a00 */
[----:B---3--:R-:W-:-:S04]  /*0060*/  UISETP.NE.U32.AND UP0, UPT, UR4, URZ, UPT ;  /* 0x000000ff0400728c */ /* 0x008fc8000bf05070 */
[----:B------:R-:W-:Y:S01]  /*0070*/  UISETP.NE.AND.EX UP0, UPT, UR5, URZ, UPT, UP0 ;  /* 0x000000ff0500728c */ /* 0x000fe2000bf05300 */
[----:B--2---:R-:W-:-:S05]  /*0080*/  SHF.R.U32.HI R96, RZ, 0x5, R103 ;  /* 0x00000005ff607819 */ /* 0x004fca0000011667 */
[----:B------:R-:W2:Y:S02]  /*0090*/  SHFL.IDX PT, R0, R96, RZ, 0x1f ;  /* 0x00001fff60007589 */ /* 0x000ea400000e0000 */
[----:B--2---:R-:W-:Y:S01]  /*00a0*/  R2UR UR8, R0 ;  /* 0x00000000000872ca */ /* 0x004fe200000e0000 */
[----:B-1--4-:R-:W-:-:S14]  /*00b0*/  BRA.U UP0, `(.L_x_0) ;  /* 0x00000001002c7547 */ /* 0x012fdc000b800000 */
[----:B------:R-:W1:Y:S02]  /*00c0*/  LDCU.64 UR6, c[0x0][0x888] ;  /* 0x00011100ff0677ac */ /* 0x000e640008000a00 */
[----:B-1----:R-:W-:-:S04]  /*00d0*/  UISETP.NE.U32.AND UP0, UPT, UR6, URZ, UPT ;  /* 0x000000ff0600728c */ /* 0x002fc8000bf05070 */
[----:B------:R-:W-:-:S09]  /*00e0*/  UISETP.NE.AND.EX UP0, UPT, UR7, URZ, UPT, UP0 ;  /* 0x000000ff0700728c */ /* 0x000fd2000bf05300 */
[----:B------:R-:W-:Y:S05]  /*00f0*/  BRA.U !UP0, `(.L_x_1) ;  /* 0x0000000108107547 */ /* 0x000fea000b800000 */
[----:B------:R-:W1:Y:S02]  /*0100*/  LDC.64 R50, c[0x0][0x888] ;  /* 0x00022200ff327b82 */ /* 0x000e640000000a00 */
[----:B-1----:R1:W5:Y:S01]  /*0110*/  LDG.E R50, desc[UR46][R50.64] ;  /* 0x0000002e32327981 */ /* 0x002362000c1e1900 */
[----:B------:R-:W-:Y:S01]  /*0120*/  HFMA2 R91, -RZ, RZ, 0, 5.9604644775390625e-08 ;  /* 0x00000001ff5b7431 */ /* 0x000fe200000001ff */
[----:B------:R-:W-:Y:S05]  /*0130*/  BRA `(.L_x_0) ;  /* 0x00000000000c7947 */ /* 0x000fea0003800000 */
.L_x_1:
[----:B------:R-:W1:Y:S01]  /*0140*/  LDCU UR6, c[0x0][0x880] ;  /* 0x00011000ff0677ac */ /* 0x000e620008000800 */
[----:B------:R-:W-:Y:S01]  /*0150*/  HFMA2 R91, -RZ, RZ, 0, 5.9604644775390625e-08 ;  /* 0x00000001ff5b7431 */ /* 0x000fe200000001ff */
[----:B-1----:R-:W-:-:S07]  /*0160*/  MOV R50, UR6 ;  /* 0x0000000600327c02 */ /* 0x002fce0008000f00 */
.L_x_0:
[----:B------:R-:W2:Y:S02]  /*0170*/  LDCU.64 UR6, c[0x0][0x8b0] ;  /* 0x00011600ff0677ac */ /* 0x000ea40008000a00 */
[----:B--2---:R-:W-:-:S04]  /*0180*/  UISETP.NE.U32.AND UP0, UPT, UR6, URZ, UPT ;  /* 0x000000ff0600728c */ /* 0x004fc8000bf05070 */
[----:B------:R-:W-:-:S09]  /*0190*/  UISETP.NE.AND.EX UP0, UPT, UR7, URZ, UPT, UP0 ;  /* 0x000000ff0700728c */ /* 0x000fd2000bf05300 */
[----:B------:R-:W-:Y:S05]  /*01a0*/  BRA.U UP0, `(.L_x_2) ;  /* 0x0000000100247547 */ /* 0x000fea000b800000 */
[----:B------:R-:W2:Y:S02]  /*01b0*/  LDCU.64 UR6, c[0x0][0x8a8] ;  /* 0x00011500ff0677ac */ /* 0x000ea40008000a00 */
[----:B--2---:R-:W-:-:S04]  /*01c0*/  UISETP.NE.U32.AND UP0, UPT, UR6, URZ, UPT ;  /* 0x000000ff0600728c */ /* 0x004fc8000bf05070 */
[----:B------:R-:W-:-:S09]  /*01d0*/  UISETP.NE.AND.EX UP0, UPT, UR7, URZ, UPT, UP0 ;  /* 0x000000ff0700728c */ /* 0x000fd2000bf05300 */
[----:B------:R-:W-:Y:S05]  /*01e0*/  BRA.U !UP0, `(.L_x_3) ;  /* 0x00000001080c7547 */ /* 0x000fea000b800000 */
[----:B------:R-:W2:Y:S02]  /*01f0*/  LDC.64 R2, c[0x0][0x8a8] ;  /* 0x00022a00ff027b82 */ /* 0x000ea40000000a00 */
[----:B--2---:R2:W5:Y:S01]  /*0200*/  LDG.E R47, desc[UR46][R2.64] ;  /* 0x0000002e022f7981 */ /* 0x004562000c1e1900 */
[----:B------:R-:W-:Y:S05]  /*0210*/  BRA `(.L_x_2) ;  /* 0x0000000000087947 */ /* 0x000fea0003800000 */
.L_x_3:
[----:B------:R-:W2:Y:S02]  /*0220*/  LDCU UR6, c[0x0][0x8a0] ;  /* 0x00011400ff0677ac */ /* 0x000ea40008000800 */
[----:B--2---:R-:W-:Y:S02]  /*0230*/  MOV R47, UR6 ;  /* 0x00000006002f7c02 */ /* 0x004fe40008000f00 */
.L_x_2:
[----:B------:R-:W-:Y:S01]  /*0240*/  IMAD.U32 R0, RZ, RZ, UR8 ;  /* 0x00000008ff007e24 */ /* 0x000fe2000f8e00ff */
[----:B------:R-:W-:Y:S04]  /*0250*/  BSSY.RECONVERGENT B0, `(.L_x_4) ;  /* 0x000000c000007945 */ /* 0x000fe80003800200 */
[C---:B------:R-:W-:Y:S02]  /*0260*/  ISETP.NE.OR P1, PT, R0.reuse, 0x1, !P5 ;  /* 0x000000010000780c */ /* 0x040fe40006f25670 */
[----:B------:R-:W-:-:S11]  /*0270*/  ISETP.NE.OR P0, PT, R0, 0x3, !P5 ;  /* 0x000000030000780c */ /* 0x000fd60006f05670 */
[----:B------:R-:W-:Y:S05]  /*0280*/  @P1 BRA `(.L_x_5) ;  /* 0x0000000000201947 */ /* 0x000fea0003800000 */
[----:B------:R-:W3:Y:S02]  /*0290*/  LDCU.64 UR6, c[0x0][0x348] ;  /* 0x00006900ff0677ac */ /* 0x000ee40008000a00 */
[----:B---3--:R-:W-:Y:S02]  /*02a0*/  UIADD3 UR10, UP1, UPT, UR6, 0x80, URZ ;  /* 0x00000080060a7890 */ /* 0x008fe4000ff3e0ff */
[----:B------:R-:W-:Y:S02]  /*02b0*/  UIADD3 UR6, UP0, UPT, UR6, 0x180, URZ ;  /* 0x0000018006067890 */ /* 0x000fe4000ff1e0ff */
[----:B------:R-:W-:Y:S02]  /*02c0*/  UIADD3.X UR11, UPT, UPT, URZ, UR7, URZ, UP1, !UPT ;  /* 0x00000007ff0b7290 */ /* 0x000fe40008ffe4ff */
[----:B------:R-:W-:-:S07]  /*02d0*/  UIADD3.X UR7, UPT, UPT, URZ, UR7, URZ, UP0, !UPT ;  /* 0x00000007ff077290 */ /* 0x000fce00087fe4ff */
[----:B------:R3:W-:Y:S02]  /*02e0*/  UTMACCTL.PF [UR10] ;  /* 0x000000000a0079b9 */ /* 0x0007e40008040000 */
[----:B------:R3:W-:Y:S02]  /*02f0*/  UTMACCTL.PF [UR6] ;  /* 0x00000000060079b9 */ /* 0x0007e40008040000 */
[----:B---3--:R-:W-:Y:S01]  /*0300*/  NOP ;  /* 0x0000000000007918 */ /* 0x008fe20000000000 */
.L_x_5:
[----:B------:R-:W-:Y:S05]  /*0310*/  BSYNC.RECONVERGENT B0 ;  /* 0x0000000000007941 */ /* 0x000fea0003800200 */
.L_x_4:
[----:B------:R-:W-:Y:S04]  /*0320*/  BSSY.RECONVERGENT B0, `(.L_x_6) ;  /* 0x000000a000007945 */ /* 0x000fe80003800200 */
        /* <DEDUP_REMOVED lines=9> */
.L_x_7:
[----:B------:R-:W-:Y:S05]  /*03c0*/  BSYNC.RECONVERGENT B0 ;  /* 0x0000000000007941 */ /* 0x000fea0003800200 */
.L_x_6:
[----:B------:R-:W3:Y:S01]  /*03d0*/  LDCU.64 UR6, c[0x0][0x888] ;  /* 0x00011100ff0677ac */ /* 0x000ee20008000a00 */
[----:B------:R-:W-:Y:S02]  /*03e0*/  UISETP.EQ.U32.AND UP1, UPT, UR4, URZ, UPT ;  /* 0x000000ff0400728c */ /* 0x000fe4000bf22070 */
[----:B------:R-:W-:Y:S02]  /*03f0*/  UPLOP3.LUT UP2, UPT, UPT, UPT, UPT, 0x80, 0x8 ;  /* 0x000000000008789c */ /* 0x000fe40003f4f070 */
[----:B---3--:R-:W-:-:S04]  /*0400*/  UISETP.NE.U32.AND UP0, UPT, UR6, URZ, UPT ;  /* 0x000000ff0600728c */ /* 0x008fc8000bf05070 */
[----:B------:R-:W-:-:S04]  /*0410*/  UISETP.NE.AND.EX UP0, UPT, UR7, URZ, UPT, UP0 ;  /* 0x000000ff0700728c */ /* 0x000fc8000bf05300 */
[----:B------:R-:W-:-:S04]  /*0420*/  UISETP.EQ.OR.EX UP3, UPT, UR5, URZ, !UP0, UP1 ;  /* 0x000000ff0500728c */ /* 0x000fc8000c762710 */
[----:B------:R-:W-:-:S05]  /*0430*/  UP2UR UR50, UPR, URZ, 0x8 ;  /* 0x00000008ff327883 */ /* 0x000fca0008000000 */
[----:B------:R-:W-:Y:S07]  /*0440*/  BRA.U !UP3, `(.L_x_8) ;  /* 0x000000010b207547 */ /* 0x000fee000b800000 */
[----:B-----5:R-:W-:Y:S01]  /*0450*/  R2UR UR6, R50 ;  /* 0x00000000320672ca */ /* 0x020fe200000e0000 */
[----:B------:R-:W-:Y:S02]  /*0460*/  UISETP.NE.U32.AND UP2, UPT, UR4, URZ, UPT ;  /* 0x000000ff0400728c */ /* 0x000fe4000bf45070 */
[----:B------:R-:W-:Y:S02]  /*0470*/  USEL UR4, URZ, 0xffffffff, UP0 ;  /* 0xffffffffff047887 */ /* 0x000fe40008000000 */
[----:B------:R-:W-:-:S08]  /*0480*/  UISETP.NE.AND.EX UP2, UPT, UR5, URZ, UPT, UP2 ;  /* 0x000000ff0500728c */ /* 0x000fd0000bf45320 */
[----:B------:R-:W-:-:S04]  /*0490*/  UISETP.NE.AND UP1, UPT, UR6, URZ, UPT ;  /* 0x000000ff0600728c */ /* 0x000fc8000bf25270 */
[----:B------:R-:W-:-:S04]  /*04a0*/  @!UP2 USEL UR4, URZ, 0xffffffff, UP1 ;  /* 0xffffffffff04a887 */ /* 0x000fc80008800000 */
[----:B------:R-:W-:-:S04]  /*04b0*/  ULOP3.LUT UR4, UR4, 0x1, URZ, 0xc0, !UPT ;  /* 0x0000000104047892 */ /* 0x000fc8000f8ec0ff */
[----:B------:R-:W-:-:S11]  /*04c0*/  UISETP.NE.U32.AND UP2, UPT, UR4, 0x1, UPT ;  /* 0x000000010400788c */ /* 0x000fd6000bf45070 */
.L_x_8:
[----:B--2---:R-:W2:Y:S01]  /*04d0*/  SHFL.IDX PT, R2, R96, RZ, 0x1f ;  /* 0x00001fff60027589 */ /* 0x004ea200000e0000 */
[----:B------:R-:W-:-:S04]  /*04e0*/  UISETP.NE.AND UP1, UPT, UR8, 0x2, UPT ;  /* 0x000000020800788c */ /* 0x000fc8000bf25270 */
[----:B------:R-:W-:Y:S01]  /*04f0*/  USEL UR6, URZ, 0x1, UP1 ;  /* 0x00000001ff067887 */ /* 0x000fe20008800000 */
[----:B--2---:R-:W-:-:S13]  /*0500*/  ISETP.NE.AND P0, PT, R2, RZ, PT ;  /* 0x000000ff0200720c */ /* 0x004fda0003f05270 */
[----:B------:R-:W-:Y:S05]  /*0510*/  @P0 BRA `(.L_x_9) ;  /* 0x0000000000400947 */ /* 0x000fea0003800000 */
[----:B------:R-:W2:Y:S01]  /*0520*/  S2UR UR5, SR_CgaCtaId ;  /* 0x00000000000579c3 */ /* 0x000ea20000008800 */
[----:B------:R-:W-:Y:S01]  /*0530*/  UMOV UR7, 0x400 ;  /* 0x0000040000077882 */ /* 0x000fe20000000000 */
[----:B------:R-:W-:Y:S01]  /*0540*/  UMOV UR4, 0x1 ;  /* 0x0000000100047882 */ /* 0x000fe20000000000 */
[----:B------:R-:W-:Y:S01]  /*0550*/  ELECT P0, URZ, PT ;  /* 0x0000000000ff782f */ /* 0x000fe20003800000 */
[----:B------:R-:W-:-:S04]  /*0560*/  UIADD3 UR10, UPT, UPT, -UR4, 0x100000, URZ ;  /* 0x00100000040a7890 */ /* 0x000fc8000fffe1ff */
[----:B------:R-:W-:Y:S02]  /*0570*/  USHF.L.U32 UR11, UR10, 0xb, URZ ;  /* 0x0000000b0a0b7899 */ /* 0x000fe400080006ff */
[----:B------:R-:W-:Y:S02]  /*0580*/  USHF.L.U32 UR10, UR10, 0x1, URZ ;  /* 0x000000010a0a7899 */ /* 0x000fe400080006ff */
[----:B--2---:R-:W-:Y:S01]  /*0590*/  ULEA UR5, UR5, UR7, 0x18 ;  /* 0x0000000705057291 */ /* 0x004fe2000f8ec0ff */
[----:B------:R-:W2:Y:S11]  /*05a0*/  FENCE.VIEW.ASYNC.S ;  /* 0x00000000000073c6 */ /* 0x000eb60000000000 */
[----:B--2---:R2:W3:Y:S01]  /*05b0*/  SYNCS.EXCH.64 URZ, [UR5], UR10 ;  /* 0x0000000a05ff75b2 */ /* 0x0044e20008000100 */
[----:B------:R2:W4:Y:S01]  /*05c0*/  SYNCS.EXCH.64 URZ, [UR5+0x18], UR10 ;  /* 0x0000180a05ff75b2 */ /* 0x0005220008000100 */
[----:B------:R2:W1:Y:S01]  /*05d0*/  SYNCS.EXCH.64 URZ, [UR5+0x8], UR10 ;  /* 0x0000080a05ff75b2 */ /* 0x0004620008000100 */
[----:B------:R2:W1:Y:S01]  /*05e0*/  SYNCS.EXCH.64 URZ, [UR5+0x20], UR10 ;  /* 0x0000200a05ff75b2 */ /* 0x0004620008000100 */
[----:B------:R2:W1:Y:S01]  /*05f0*/  SYNCS.EXCH.64 URZ, [UR5+0x10], UR10 ;  /* 0x0000100a05ff75b2 */ /* 0x0004620008000100 */
[----:B------:R2:W1:Y:S01]  /*0600*/  SYNCS.EXCH.64 URZ, [UR5+0x28], UR10 ;  /* 0x0000280a05ff75b2 */ /* 0x0004620008000100 */
[----:B------:R-:W-:Y:S01]  /*0610*/  NOP ;  /* 0x0000000000007918 */ /* 0x000fe20000000000 */
.L_x_9:
[----:B------:R-:W2:Y:S01]  /*0620*/  SHFL.IDX PT, R2, R96, RZ, 0x1f ;  /* 0x00001fff60027589 */ /* 0x000ea200000e0000 */
[----:B------:R-:W-:Y:S01]  /*0630*/  NOP ;  /* 0x0000000000007918 */ /* 0x000fe20000000000 */
[----:B--2---:R-:W-:-:S13]  /*0640*/  ISETP.NE.AND P0, PT, R2, 0x1, PT ;  /* 0x000000010200780c */ /* 0x004fda0003f05270 */
[----:B------:R-:W-:Y:S05]  /*0650*/  @P0 BRA `(.L_x_10) ;  /* 0x0000000000480947 */ /* 0x000fea0003800000 */
[----:B------:R-:W2:Y:S01]  /*0660*/  S2UR UR7, SR_CgaCtaId ;  /* 0x00000000000779c3 */ /* 0x000ea20000008800 */
[----:B------:R-:W-:Y:S01]  /*0670*/  UMOV UR9, 0x400 ;  /* 0x0000040000097882 */ /* 0x000fe20000000000 */
[----:B------:R-:W-:Y:S01]  /*0680*/  UMOV UR5, 0x20 ;  /* 0x0000002000057882 */ /* 0x000fe20000000000 */
[----:B------:R-:W-:Y:S01]  /*0690*/  UMOV UR4, 0x80 ;  /* 0x0000008000047882 */ /* 0x000fe20000000000 */
[----:B------:R-:W-:-:S04]  /*06a0*/  UIADD3 UR10, UPT, UPT, -UR5, 0x100000, URZ ;  /* 0x00100000050a7890 */ /* 0x000fc8000fffe1ff */
[----:B------:R-:W-:Y:S02]  /*06b0*/  USHF.L.U32 UR11, UR10, 0xb, URZ ;  /* 0x0000000b0a0b7899 */ /* 0x000fe400080006ff */
[----:B------:R-:W-:Y:S02]  /*06c0*/  USHF.L.U32 UR10, UR10, 0x1, URZ ;  /* 0x000000010a0a7899 */ /* 0x000fe400080006ff */
[----:B------:R-:W-:-:S04]  /*06d0*/  UIADD3 UR4, UPT, UPT, -UR4, 0x100000, URZ ;  /* 0x0010000004047890 */ /* 0x000fc8000fffe1ff */
[----:B------:R-:W-:Y:S02]  /*06e0*/  USHF.L.U32 UR5, UR4, 0xb, URZ ;  /* 0x0000000b04057899 */ /* 0x000fe400080006ff */
[----:B------:R-:W-:Y:S01]  /*06f0*/  USHF.L.U32 UR4, UR4, 0x1, URZ ;  /* 0x0000000104047899 */ /* 0x000fe200080006ff */
[----:B------:R-:W-:Y:S01]  /*0700*/  ELECT P0, URZ, PT ;  /* 0x0000000000ff782f */ /* 0x000fe20003800000 */
[----:B--2---:R-:W-:Y:S01]  /*0710*/  ULEA UR7, UR7, UR9, 0x18 ;  /* 0x0000000907077291 */ /* 0x004fe2000f8ec0ff */
[----:B------:R-:W2:Y:S11]  /*0720*/  FENCE.VIEW.ASYNC.S ;  /* 0x00000000000073c6 */ /* 0x000eb60000000000 */
[----:B--2---:R2:W1:Y:S01]  /*0730*/  SYNCS.EXCH.64 URZ, [UR7+0x30], UR10 ;  /* 0x0000300a07ff75b2 */ /* 0x0044620008000100 */
[----:B------:R2:W1:Y:S01]  /*0740*/  SYNCS.EXCH.64 URZ, [UR7+0x40], UR4 ;  /* 0x0000400407ff75b2 */ /* 0x0004620008000100 */
[----:B------:R2:W1:Y:S01]  /*0750*/  SYNCS.EXCH.64 URZ, [UR7+0x38], UR10 ;  /* 0x0000380a07ff75b2 */ /* 0x0004620008000100 */
[----:B------:R2:W1:Y:S01]  /*0760*/  SYNCS.EXCH.64 URZ, [UR7+0x48], UR4 ;  /* 0x0000480407ff75b2 */ /* 0x0004620008000100 */
[----:B------:R-:W-:Y:S01]  /*0770*/  NOP ;  /* 0x0000000000007918 */ /* 0x000fe20000000000 */
.L_x_10:
[----:B------:R-:W3:Y:S01]  /*0780*/  SHFL.IDX PT, R2, R96, RZ, 0x1f ;  /* 0x00001fff60027589 */ /* 0x000ee200000e0000 */
[----:B------:R-:W-:Y:S01]  /*0790*/  NOP ;  /* 0x0000000000007918 */ /* 0x000fe20000000000 */
[----:B---3--:R-:W-:-:S13]  /*07a0*/  ISETP.NE.AND P0, PT, R2, 0x3, PT ;  /* 0x000000030200780c */ /* 0x008fda0003f05270 */
[----:B------:R-:W-:Y:S05]  /*07b0*/  @P0 BRA `(.L_x_11) ;  /* 0x0000000000300947 */ /* 0x000fea0003800000 */
[----:B--2---:R-:W2:Y:S01]  /*07c0*/  S2UR UR5, SR_CgaCtaId ;  /* 0x00000000000579c3 */ /* 0x004ea20000008800 */
        /* <DEDUP_REMOVED lines=8> */
[----:B--2---:R3:W2:Y:S01]  /*0850*/  SYNCS.EXCH.64 URZ, [UR5+0x50], UR10 ;  /* 0x0000500a05ff75b2 */ /* 0x0046a20008000100 */
[----:B------:R3:W1:Y:S02]  /*0860*/  SYNCS.EXCH.64 URZ, [UR5+0x58], UR10 ;  /* 0x0000580a05ff75b2 */ /* 0x0006640008000100 */
[----:B---3--:R-:W-:Y:S01]  /*0870*/  NOP ;  /* 0x0000000000007918 */ /* 0x008fe20000000000 */
.L_x_11:
[----:B------:R-:W3:Y:S01]  /*0880*/  SHFL.IDX PT, R2, R96, RZ, 0x1f ;  /* 0x00001fff60027589 */ /* 0x000ee200000e0000 */
[----:B------:R-:W-:Y:S01]  /*0890*/  NOP ;  /* 0x0000000000007918 */ /* 0x000fe20000000000 */
[----:B---3--:R-:W-:-:S13]  /*08a0*/  ISETP.NE.AND P0, PT, R2, 0x4, PT ;  /* 0x000000040200780c */ /* 0x008fda0003f05270 */
[----:B------:R-:W-:Y:S05]  /*08b0*/  @P0 BRA `(.L_x_12) ;  /* 0x00000000004c0947 */ /* 0x000fea0003800000 */
[----:B--2---:R-:W2:Y:S01]  /*08c0*/  S2UR UR5, SR_CgaCtaId ;  /* 0x00000000000579c3 */ /* 0x004ea20000008800 */
[----:B------:R-:W-:Y:S01]  /*08d0*/  UMOV UR9, 0x100 ;  /* 0x0000010000097882 */ /* 0x000fe20000000000 */
[----:B------:R-:W-:Y:S01]  /*08e0*/  UMOV UR7, 0x400 ;  /* 0x0000040000077882 */ /* 0x000fe20000000000 */
[----:B------:R-:W-:Y:S01]  /*08f0*/  USEL UR9, UR9, 0xe0, UP2 ;  /* 0x000000e009097887 */ /* 0x000fe20009000000 */
[----:B------:R-:W-:Y:S01]  /*0900*/  UMOV UR4, 0x1 ;  /* 0x0000000100047882 */ /* 0x000fe20000000000 */
[----:B------:R-:W-:Y:S01]  /*0910*/  ELECT P0, URZ, PT ;  /* 0x0000000000ff782f */ /* 0x000fe20003800000 */
[----:B------:R-:W-:-:S04]  /*0920*/  UIADD3 UR10, UPT, UPT, -UR4, 0x100000, URZ ;  /* 0x00100000040a7890 */ /* 0x000fc8000fffe1ff */
[----:B------:R-:W-:Y:S02]  /*0930*/  USHF.L.U32 UR11, UR10, 0xb, URZ ;  /* 0x0000000b0a0b7899 */ /* 0x000fe400080006ff */
[----:B------:R-:W-:Y:S02]  /*0940*/  USHF.L.U32 UR10, UR10, 0x1, URZ ;  /* 0x000000010a0a7899 */ /* 0x000fe400080006ff */
[----:B------:R-:W-:-:S04]  /*0950*/  UIADD3 UR12, UPT, UPT, -UR9, 0x100000, URZ ;  /* 0x00100000090c7890 */ /* 0x000fc8000fffe1ff */
[----:B------:R-:W-:Y:S02]  /*0960*/  USHF.L.U32 UR13, UR12, 0xb, URZ ;  /* 0x0000000b0c0d7899 */ /* 0x000fe400080006ff */
[----:B------:R-:W-:Y:S02]  /*0970*/  USHF.L.U32 UR12, UR12, 0x1, URZ ;  /* 0x000000010c0c7899 */ /* 0x000fe400080006ff */
[----:B--2---:R-:W-:Y:S01]  /*0980*/  ULEA UR5, UR5, UR7, 0x18 ;  /* 0x0000000705057291 */ /* 0x004fe2000f8ec0ff */
[----:B------:R-:W2:Y:S11]  /*0990*/  FENCE.VIEW.ASYNC.S ;  /* 0x00000000000073c6 */ /* 0x000eb60000000000 */
[----:B--2---:R3:W2:Y:S01]  /*09a0*/  SYNCS.EXCH.64 URZ, [UR5+0x60], UR10 ;  /* 0x0000600a05ff75b2 */ /* 0x0046a20008000100 */
[----:B------:R3:W1:Y:S01]  /*09b0*/  SYNCS.EXCH.64 URZ, [UR5+0x70], UR12 ;  /* 0x0000700c05ff75b2 */ /* 0x0006620008000100 */
[----:B------:R3:W1:Y:S01]  /*09c0*/  SYNCS.EXCH.64 URZ, [UR5+0x68], UR10 ;  /* 0x0000680a05ff75b2 */ /* 0x0006620008000100 */
[----:B------:R3:W1:Y:S02]  /*09d0*/  SYNCS.EXCH.64 URZ, [UR5+0x78], UR12 ;  /* 0x0000780c05ff75b2 */ /* 0x0006640008000100 */
[----:B---3--:R-:W-:Y:S01]  /*09e0*/  NOP ;  /* 0x0000000000007918 */ /* 0x008fe20000000000 */
.L_x_12:
[----:B------:R-:W3:Y:S01]  /*09f0*/  SHFL.IDX PT, R2, R96, RZ, 0x1f ;  /* 0x00001fff60027589 */ /* 0x000ee200000e0000 */
[----:B------:R-:W-:Y:S01]  /*0a00*/  NOP ;  /* 0x0000000000007918 */ /* 0x000fe20000000000 */
[----:B---3--:R-:W-:-:S13]  /*0a10*/  ISETP.NE.AND P0, PT, R2, 0x5, PT ;  /* 0x000000050200780c */ /* 0x008fda0003f05270 */
[----:B------:R-:W-:Y:S05]  /*0a20*/  @P0 BRA `(.L_x_13) ;  /* 0x0000000000580947 */ /* 0x000fea0003800000 */
[----:B--2---:R-:W2:Y:S01]  /*0a30*/  S2UR UR7, SR_CgaCtaId ;  /* 0x00000000000779c3 */ /* 0x004ea20000008800 */
        /* <DEDUP_REMOVED lines=12> */
[----:B--2---:R3:W2:Y:S01]  /*0b00*/  SYNCS.EXCH.64 URZ, [UR7+0x80], UR10 ;  /* 0x0000800a07ff75b2 */ /* 0x0046a20008000100 */
[----:B------:R3:W1:Y:S01]  /*0b10*/  SYNCS.EXCH.64 URZ, [UR7+0xa0], UR4 ;  /* 0x0000a00407ff75b2 */ /* 0x0006620008000100 */
[----:B------:R3:W1:Y:S01]  /*0b20*/  SYNCS.EXCH.64 URZ, [UR7+0x88], UR10 ;  /* 0x0000880a07ff75b2 */ /* 0x0006620008000100 */
[----:B------:R3:W1:Y:S01]  /*0b30*/  SYNCS.EXCH.64 URZ, [UR7+0xa8], UR4 ;  /* 0x0000a80407ff75b2 */ /* 0x0006620008000100 */
[----:B------:R3:W1:Y:S01]  /*0b40*/  SYNCS.EXCH.64 URZ, [UR7+0x90], UR10 ;  /* 0x0000900a07ff75b2 */ /* 0x0006620008000100 */
[----:B------:R3:W1:Y:S01]  /*0b50*/  SYNCS.EXCH.64 URZ, [UR7+0xb0], UR4 ;  /* 0x0000b00407ff75b2 */ /* 0x0006620008000100 */
[----:B------:R3:W1:Y:S01]  /*0b60*/  SYNCS.EXCH.64 URZ, [UR7+0x98], UR10 ;  /* 0x0000980a07ff75b2 */ /* 0x0006620008000100 */
[----:B------:R3:W1:Y:S02]  /*0b70*/  SYNCS.EXCH.64 URZ, [UR7+0xb8], UR4 ;  /* 0x0000b80407ff75b2 */ /* 0x0006640008000100 */
[----:B---3--:R-:W-:Y:S01]  /*0b80*/  NOP ;  /* 0x0000000000007918 */ /* 0x008fe20000000000 */
.L_x_13:
        /* <DEDUP_REMOVED lines=18> */
.L_x_14:
[----:B--2---:R-:W2:Y:S01]  /*0cb0*/  S2UR UR5, SR_CTAID.X ;  /* 0x00000000000579c3 */ /* 0x004ea20000002500 */
[----:B------:R-:W-:-:S05]  /*0cc0*/  CS2R.32 R90, SR_CgaSize ;  /* 0x00000000005a7805 */ /* 0x000fca0000008a00 */
[----:B------:R-:W-:-:S05]  /*0cd0*/  IMAD R90, R90, -0xa0, RZ ;  /* 0xffffff605a5a7824 */ /* 0x000fca00078e02ff */
[----:B------:R-:W-:-:S14]  /*0ce0*/  R2UR UR9, R90 ;  /* 0x000000005a0972ca */ /* 0x000fdc00000e0000 */
[----:B------:R-:W3:Y:S01]  /*0cf0*/  LDCU UR9, c[0x0][UR9+0x2b0] ;  /* 0x00005600090977ac */ /* 0x000ee20008000800 */
[----:B------:R-:W-:Y:S01]  /*0d00*/  NOP ;  /* 0x0000000000007918 */ /* 0x000fe20000000000 */
[----:B------:R-:W-:-:S05]  /*0d10*/  CS2R.32 R90, SR_CgaSize ;  /* 0x00000000005a7805 */ /* 0x000fca0000008a00 */
[----:B------:R-:W-:-:S05]  /*0d20*/  IMAD R90, R90, -0xa0, RZ ;  /* 0xffffff605a5a7824 */ /* 0x000fca00078e02ff */
[----:B------:R-:W-:-:S14]  /*0d30*/  R2UR UR7, R90 ;  /* 0x000000005a0772ca */ /* 0x000fdc00000e0000 */
[----:B------:R-:W4:Y:S01]  /*0d40*/  LDCU UR7, c[0x0][UR7+0x2b4] ;  /* 0x00005680070777ac */ /* 0x000f220008000800 */
[----:B------:R-:W1:Y:S08]  /*0d50*/  S2UR UR4, SR_CTAID.Y ;  /* 0x00000000000479c3 */ /* 0x000e700000002600 */
[----:B------:R-:W4:Y:S01]  /*0d60*/  LDC R9, c[0x0][0xb24] ;  /* 0x0002c900ff097b82 */ /* 0x000f220000000800 */
[----:B--2---:R-:W-:-:S02]  /*0d70*/  I2FP.F32.U32 R5, UR5 ;  /* 0x0000000500057c45 */ /* 0x004fc40008201000 */
[----:B------:R-:W-:-:S05]  /*0d80*/  CS2R.32 R3, SR_CgaSize ;  /* 0x0000000000037805 */ /* 0x000fca0000008a00 */
[----:B------:R-:W-:-:S06]  /*0d90*/  IMAD R3, R3, -0xa0, RZ ;  /* 0xffffff6003037824 */ /* 0x000fcc00078e02ff */
[----:B------:R-:W2:Y:S01]  /*0da0*/  LDC R3, c[0x0][R3+0x2a0] ;  /* 0x0000a80003037b82 */ /* 0x000ea20000000800 */
[----:B------:R-:W-:Y:S01]  /*0db0*/  MOV R21, UR5 ;  /* 0x0000000500157c02 */ /* 0x000fe20008000f00 */
[----:B---3--:R-:W-:Y:S01]  /*0dc0*/  FMUL R5, R5, UR9 ;  /* 0x0000000905057c20 */ /* 0x008fe20008400000 */
[----:B-1----:R-:W-:Y:S02]  /*0dd0*/  I2FP.F32.U32 R4, UR4 ;  /* 0x0000000400047c45 */ /* 0x002fe40008201000 */
[----:B------:R-:W-:-:S05]  /*0de0*/  CS2R.32 R2, SR_CgaSize ;  /* 0x0000000000027805 */ /* 0x000fca0000008a00 */
[----:B------:R-:W-:-:S06]  /*0df0*/  IMAD R2, R2, -0xa0, RZ ;  /* 0xffffff6002027824 */ /* 0x000fcc00078e02ff */
[----:B------:R-:W1:Y:S01]  /*0e00*/  LDC R2, c[0x0][R2+0x2a4] ;  /* 0x0000a90002027b82 */ /* 0x000e620000000800 */
[----:B------:R-:W3:Y:S01]  /*0e10*/  F2I.U32.TRUNC.NTZ R90, R5 ;  /* 0x00000005005a7305 */ /* 0x000ee2000020f000 */
[----:B------:R-:W-:Y:S01]  /*0e20*/  MOV R20, UR4 ;  /* 0x0000000400147c02 */ /* 0x000fe20008000f00 */
[----:B----4-:R-:W-:-:S05]  /*0e30*/  FMUL R4, R4, UR7 ;  /* 0x0000000704047c20 */ /* 0x010fca0008400000 */
[----:B------:R-:W-:Y:S01]  /*0e40*/  BAR.SYNC.DEFER_BLOCKING 0x0 ;  /* 0x0000000000007b1d */ /* 0x000fe20000010000 */
[----:B------:R-:W-:-:S05]  /*0e50*/  ISETP.GE.AND P0, PT, R9, 0x1, PT ;  /* 0x000000010900780c */ /* 0x000fca0003f06270 */
[----:B------:R-:W4:Y:S02]  /*0e60*/  F2I.U32.TRUNC.NTZ R83, R4 ;  /* 0x0000000400537305 */ /* 0x000f24000020f000 */
[----:B------:R-:W1:Y:S01]  /*0e70*/  S2UR UR36, SR_CTAID.Z ;  /* 0x00000000002479c3 */ /* 0x000e620000002700 */
[----:B---3--:R-:W-:-:S05]  /*0e80*/  IADD3 R90, PT, PT, -R90, RZ, RZ ;  /* 0x000000ff5a5a7210 */ /* 0x008fca0007ffe1ff */
[----:B--2---:R-:W-:Y:S01]  /*0e90*/  IMAD R90, R3, R90, UR5 ;  /* 0x00000005035a7e24 */ /* 0x004fe2000f8e025a */
[----:B----4-:R-:W-:-:S05]  /*0ea0*/  IADD3 R83, PT, PT, -R83, RZ, RZ ;  /* 0x000000ff53537210 */ /* 0x010fca0007ffe1ff */
[----:B-1----:R-:W-:Y:S01]  /*0eb0*/  IMAD R83, R2, R83, UR4 ;  /* 0x0000000402537e24 */ /* 0x002fe2000f8e0253 */
[----:B------:R-:W-:Y:S06]  /*0ec0*/  @!P0 BRA `(.L_x_15) ;  /* 0x0000000000b88947 */ /* 0x000fec0003800000 */
[----:B------:R-:W1:Y:S01]  /*0ed0*/  LDC.64 R4, c[0x0][0xb18] ;  /* 0x0002c600ff047b82 */ /* 0x000e620000000a00 */
[----:B------:R-:W-:-:S07]  /*0ee0*/  ISETP.NE.AND P0, PT, R9, 0x1, PT ;  /* 0x000000010900780c */ /* 0x000fce0003f05270 */
[----:B------:R-:W2:Y:S08]  /*0ef0*/  LDC R10, c[0x0][0xb0c] ;  /* 0x0002c300ff0a7b82 */ /* 0x000eb00000000800 */
[----:B------:R-:W3:Y:S08]  /*0f00*/  LDC R11, c[0x0][0x370] ;  /* 0x0000dc00ff0b7b82 */ /* 0x000ef00000000800 */
[----:B------:R-:W4:Y:S01]  /*0f10*/  LDC R12, c[0x0][0x374] ;  /* 0x0000dd00ff0c7b82 */ /* 0x000f220000000800 */
[----:B-1----:R-:W-:-:S07]  /*0f20*/  ISETP.NE.AND P1, PT, R4, 0x1, PT ;  /* 0x000000010400780c */ /* 0x002fce0003f25270 */
[----:B------:R-:W3:Y:S01]  /*0f30*/  LDC.64 R6, c[0x0][0xb10] ;  /* 0x0002c400ff067b82 */ /* 0x000ee20000000a00 */
[----:B--2---:R-:W-:-:S07]  /*0f40*/  ISETP.NE.AND P2, PT, R10, 0x1, PT ;  /* 0x000000010a00780c */ /* 0x004fce0003f45270 */
[----:B------:R-:W1:Y:S08]  /*0f50*/  LDC R8, c[0x0][0xb20] ;  /* 0x0002c800ff087b82 */ /* 0x000e700000000800 */
[----:B------:R-:W2:Y:S01]  /*0f60*/  LDC.64 R2, c[0x0][0xb28] ;  /* 0x0002ca00ff027b82 */ /* 0x000ea20000000a00 */
[----:B----4-:R-:W-:-:S04]  /*0f70*/  IMAD.HI.U32 R13, R12, R5, RZ ;  /* 0x000000050c0d7227 */ /* 0x010fc800078e00ff */
[----:B------:R-:W-:-:S04]  /*0f80*/  IMAD.HI.U32 R5, R20, R5, RZ ;  /* 0x0000000514057227 */ /* 0x000fc800078e00ff */
[----:B---3--:R-:W-:-:S04]  /*0f90*/  IMAD.HI.U32 R14, R11, R6, RZ ;  /* 0x000000060b0e7227 */ /* 0x008fc800078e00ff */
[C---:B------:R-:W-:Y:S01]  /*0fa0*/  IMAD.HI.U32 R16, R21.reuse, R6, RZ ;  /* 0x0000000615107227 */ /* 0x040fe200078e00ff */
[-C--:B------:R-:W-:Y:S02]  /*0fb0*/  @P2 SHF.R.U32.HI R11, RZ, R7.reuse, R14 ;  /* 0x00000007ff0b2219 */ /* 0x080fe4000001160e */
[-C--:B-1----:R-:W-:Y:S02]  /*0fc0*/  @P1 SHF.R.U32.HI R12, RZ, R8.reuse, R13 ;  /* 0x00000008ff0c1219 */ /* 0x082fe4000001160d */
[----:B------:R-:W-:Y:S02]  /*0fd0*/  SHF.R.U32.HI R5, RZ, R8, R5 ;  /* 0x00000008ff057219 */ /* 0x000fe40000011605 */
[----:B------:R-:W-:Y:S02]  /*0fe0*/  SHF.R.U32.HI R16, RZ, R7, R16 ;  /* 0x00000007ff107219 */ /* 0x000fe40000011610 */
[----:B------:R-:W-:Y:S01]  /*0ff0*/  SEL R5, R20, R5, !P1 ;  /* 0x0000000514057207 */ /* 0x000fe20004800000 */
[----:B--2---:R-:W-:Y:S01]  /*1000*/  IMAD.HI.U32 R14, R12, R2, RZ ;  /* 0x000000020c0e7227 */ /* 0x004fe200078e00ff */
[----:B------:R-:W-:-:S02]  /*1010*/  SEL R7, R21, R16, !P2 ;  /* 0x0000001015077207 */ /* 0x000fc40005000000 */
[----:B------:R-:W-:Y:S01]  /*1020*/  IADD3 R13, PT, PT, -R5, RZ, RZ ;  /* 0x000000ff050d7210 */ /* 0x000fe20007ffe1ff */
[----:B------:R-:W-:Y:S01]  /*1030*/  IMAD.HI.U32 R6, R11, R2, RZ ;  /* 0x000000020b067227 */ /* 0x000fe200078e00ff */
[----:B------:R-:W-:-:S03]  /*1040*/  @P0 SHF.R.U32.HI R12, RZ, R3, R14 ;  /* 0x00000003ff0c0219 */ /* 0x000fc6000001160e */
[----:B------:R-:W-:Y:S01]  /*1050*/  IMAD R13, R4, R13, R20 ;  /* 0x0000000d040d7224 */ /* 0x000fe200078e0214 */
[----:B------:R-:W-:Y:S01]  /*1060*/  @P0 SHF.R.U32.HI R11, RZ, R3, R6 ;  /* 0x00000003ff0b0219 */ /* 0x000fe20000011606 */
[----:B------:R-:W-:-:S04]  /*1070*/  IMAD R12, R12, R9, RZ ;  /* 0x000000090c0c7224 */ /* 0x000fc800078e02ff */
[----:B------:R-:W-:Y:S01]  /*1080*/  IMAD R6, R11, R9, RZ ;  /* 0x000000090b067224 */ /* 0x000fe200078e02ff */
[----:B------:R-:W-:-:S04]  /*1090*/  ISETP.GE.AND P1, PT, R5, R12, PT ;  /* 0x0000000c0500720c */ /* 0x000fc80003f26270 */
[----:B------:R-:W-:Y:S01]  /*10a0*/  ISETP.GE.OR P1, PT, R7, R6, P1 ;  /* 0x000000060700720c */ /* 0x000fe20000f26670 */
[----:B------:R-:W-:-:S05]  /*10b0*/  IMAD.HI.U32 R6, R5, R2, RZ ;  /* 0x0000000205067227 */ /* 0x000fca00078e00ff */
[----:B------:R-:W-:-:S04]  /*10c0*/  SHF.R.U32.HI R6, RZ, R3, R6 ;  /* 0x00000003ff067219 */ /* 0x000fc80000011606 */
[----:B------:R-:W-:-:S03]  /*10d0*/  SEL R6, R5, R6, !P0 ;  /* 0x0000000605067207 */ /* 0x000fc60004000000 */
[----:B------:R-:W-:Y:S01]  /*10e0*/  @!P1 IMAD.HI.U32 R8, R7, R2, RZ ;  /* 0x0000000207089227 */ /* 0x000fe200078e00ff */
[----:B------:R-:W-:-:S04]  /*10f0*/  IADD3 R2, PT, PT, -R6, RZ, RZ ;  /* 0x000000ff06027210 */ /* 0x000fc80007ffe1ff */
[----:B------:R-:W-:Y:S01]  /*1100*/  @!P1 SHF.R.U32.HI R8, RZ, R3, R8 ;  /* 0x00000003ff089219 */ /* 0x000fe20000011608 */
[----:B------:R-:W-:-:S03]  /*1110*/  IMAD R2, R9, R2, R5 ;  /* 0x0000000209027224 */ /* 0x000fc600078e0205 */
[----:B------:R-:W-:-:S05]  /*1120*/  @!P1 SEL R3, R7, R8, !P0 ;  /* 0x0000000807039207 */ /* 0x000fca0004000000 */
[--C-:B------:R-:W-:Y:S02]  /*1130*/  @!P1 IMAD.IADD R6, R6, 0x1, -R3.reuse ;  /* 0x0000000106069824 */ /* 0x100fe400078e0a03 */
[----:B------:R-:W-:Y:S01]  /*1140*/  @!P1 IMAD R3, R2, R11, R3 ;  /* 0x0000000b02039224 */ /* 0x000fe200078e0203 */
[----:B------:R-:W-:Y:S01]  /*1150*/  IADD3 R2, PT, PT, -R7, RZ, RZ ;  /* 0x000000ff07027210 */ /* 0x000fe20007ffe1ff */
[----:B------:R-:W-:Y:S02]  /*1160*/  @!P1 IMAD R5, R6, R9, R7 ;  /* 0x0000000906059224 */ /* 0x000fe400078e0207 */
[----:B------:R-:W-:Y:S02]  /*1170*/  @!P1 IMAD.MOV.U32 R7, RZ, RZ, R3 ;  /* 0x000000ffff079224 */ /* 0x000fe400078e0003 */
[----:B------:R-:W-:Y:S02]  /*1180*/  IMAD R2, R10, R2, R21 ;  /* 0x000000020a027224 */ /* 0x000fe400078e0215 */
[----:B------:R-:W-:-:S02]  /*1190*/  IMAD R20, R5, R4, R13 ;  /* 0x0000000405147224 */ /* 0x000fc400078e020d */
[----:B------:R-:W-:Y:S02]  /*11a0*/  IMAD R21, R7, R10, R2 ;  /* 0x0000000a07157224 */ /* 0x000fe400078e0202 */
.L_x_15:
[----:B------:R-:W1:Y:S01]  /*11b0*/  LDCU UR4, c[0x0][0xb30] ;  /* 0x00016600ff0477ac */ /* 0x000e620008000800 */
[----:B------:R-:W2:Y:S08]  /*11c0*/  S2UR UR37, SR_CgaCtaId ;  /* 0x00000000002579c3 */ /* 0x000eb00000008800 */
[----:B------:R-:W3:Y:S01]  /*11d0*/  LDC R40, c[0x0][0xb24] ;  /* 0x0002c900ff287b82 */ /* 0x000ee20000000800 */
[----:B-1----:R-:W-:-:S09]  /*11e0*/  UISETP.NE.AND UP1, UPT, UR4, 0x1, UPT ;  /* 0x000000010400788c */ /* 0x002fd2000bf25270 */
[----:B--2---:R-:W-:Y:S05]  /*11f0*/  BRA.U UP1, `(.L_x_16) ;  /* 0x0000000101407547 */ /* 0x004fea000b800000 */
[----:B------:R-:W1:Y:S08]  /*1200*/  LDC.64 R4, c[0x0][0xb10] ;  /* 0x0002c400ff047b82 */ /* 0x000e700000000a00 */
[----:B------:R-:W2:Y:S08]  /*1210*/  LDC.64 R2, c[0x0][0xb18] ;  /* 0x0002c600ff027b82 */ /* 0x000eb00000000a00 */
[----:B------:R-:W4:Y:S08]  /*1220*/  LDC R6, c[0x0][0xb20] ;  /* 0x0002c800ff067b82 */ /* 0x000f300000000800 */
[----:B------:R-:W3:Y:S01]  /*1230*/  LDC R8, c[0x0][0xb0c] ;  /* 0x0002c300ff087b82 */ /* 0x000ee20000000800 */
[----:B-1----:R-:W-:-:S05]  /*1240*/  IMAD.HI.U32 R4, R21, R4, RZ ;  /* 0x0000000415047227 */ /* 0x002fca00078e00ff */
[----:B------:R-:W-:Y:S01]  /*1250*/  SHF.R.U32.HI R4, RZ, R5, R4 ;  /* 0x00000005ff047219 */ /* 0x000fe20000011604 */
[----:B--2---:R-:W-:Y:S01]  /*1260*/  IMAD.HI.U32 R3, R20, R3, RZ ;  /* 0x0000000314037227 */ /* 0x004fe200078e00ff */
[----:B------:R-:W-:-:S04]  /*1270*/  ISETP.NE.AND P0, PT, R2, 0x1, PT ;  /* 0x000000010200780c */ /* 0x000fc80003f05270 */
[----:B----4-:R-:W-:-:S04]  /*1280*/  SHF.R.U32.HI R3, RZ, R6, R3 ;  /* 0x00000006ff037219 */ /* 0x010fc80000011603 */
[----:B------:R-:W-:Y:S02]  /*1290*/  SEL R3, R20, R3, !P0 ;  /* 0x0000000314037207 */ /* 0x000fe40004000000 */
[----:B---3--:R-:W-:-:S04]  /*12a0*/  ISETP.NE.AND P1, PT, R8, 0x1, PT ;  /* 0x000000010800780c */ /* 0x008fc80003f25270 */
[----:B------:R-:W-:-:S05]  /*12b0*/  SEL R4, R21, R4, !P1 ;  /* 0x0000000415047207 */ /* 0x000fca0004800000 */
[----:B------:R-:W-:Y:S02]  /*12c0*/  IMAD.IADD R5, R3, 0x1, -R4 ;  /* 0x0000000103057824 */ /* 0x000fe400078e0a04 */
[----:B------:R-:W-:Y:S02]  /*12d0*/  IMAD.IADD R3, R4, 0x1, -R3 ;  /* 0x0000000104037824 */ /* 0x000fe400078e0a03 */
[----:B------:R-:W-:Y:S02]  /*12e0*/  IMAD R21, R5, R8, R21 ;  /* 0x0000000805157224 */ /* 0x000fe400078e0215 */
[----:B------:R-:W-:-:S07]  /*12f0*/  IMAD R20, R3, R2, R20 ;  /* 0x0000000203147224 */ /* 0x000fce00078e0214 */
.L_x_16:
[----:B------:R-:W-:Y:S01]  /*1300*/  BAR.SYNC.DEFER_BLOCKING 0x0 ;  /* 0x0000000000007b1d */ /* 0x000fe20000010000 */
[----:B------:R-:W-:Y:S01]  /*1310*/  UISETP.NE.AND UP1, UPT, UR8, 0x2, UPT ;  /* 0x000000020800788c */ /* 0x000fe2000bf25270 */
[----:B------:R-:W-:Y:S02]  /*1320*/  ISETP.NE.OR P5, PT, R0, 0x2, !P5 ;  /* 0x000000020000780c */ /* 0x000fe40006fa5670 */
[----:B------:R-:W-:-:S06]  /*1330*/  LOP3.LUT R2, R103, 0x1f, RZ, 0xc0, !PT ;  /* 0x0000001f67027812 */ /* 0x000fcc00078ec0ff */
[----:B------:R-:W-:Y:S05]  /*1340*/  BRA.U UP1, `(.L_x_17) ;  /* 0x0000001101387547 */ /* 0x000fea000b800000 */
[----:B------:R-:W1:Y:S01]  /*1350*/  LDCU UR13, c[0x0][0x38c] ;  /* 0x00007180ff0d77ac */ /* 0x000e620008000800 */
[----:B------:R-:W2:Y:S01]  /*1360*/  LDC R9, c[0x0][0x370] ;  /* 0x0000dc00ff097b82 */ /* 0x000ea20000000800 */
[----:B------:R-:W-:Y:S01]  /*1370*/  PLOP3.LUT P1, PT, PT, PT, UP2, 0x80, 0x8 ;  /* 0x000000000008781c */ /* 0x000fe20003f2f028 */
[----:B------:R-:W-:Y:S01]  /*1380*/  IMAD.MOV.U32 R15, RZ, RZ, 0x1 ;  /* 0x00000001ff0f7424 */ /* 0x000fe200078e00ff */
[----:B------:R-:W-:Y:S01]  /*1390*/  ISETP.EQ.OR P4, PT, R2, RZ, P5 ;  /* 0x000000ff0200720c */ /* 0x000fe20002f82670 */
[----:B------:R-:W-:Y:S01]  /*13a0*/  IMAD.MOV.U32 R14, RZ, RZ, RZ ;  /* 0x000000ffff0e7224 */ /* 0x000fe200078e00ff */
[----:B------:R-:W-:Y:S02]  /*13b0*/  PLOP3.LUT P1, PT, P1, PT, PT, 0x8, 0x80 ;  /* 0x000000000080781c */ /* 0x000fe40000f2e170 */
[----:B------:R-:W-:Y:S01]  /*13c0*/  CS2R R12, SRZ ;  /* 0x00000000000c7805 */ /* 0x000fe2000001ff00 */
[----:B------:R-:W-:Y:S01]  /*13d0*/  IMAD.MOV.U32 R10, RZ, RZ, 0x1 ;  /* 0x00000001ff0a7424 */ /* 0x000fe200078e00ff */
[----:B------:R-:W4:Y:S01]  /*13e0*/  LDC R0, c[0x0][0x374] ;  /* 0x0000dd00ff007b82 */ /* 0x000f220000000800 */
[----:B------:R-:W2:Y:S01]  /*13f0*/  LDCU.64 UR22, c[0x0][0x348] ;  /* 0x00006900ff1677ac */ /* 0x000ea20008000a00 */
[----:B------:R-:W-:Y:S01]  /*1400*/  UMOV UR6, URZ ;  /* 0x000000ff00067c82 */ /* 0x000fe20008000000 */
[----:B-1----:R-:W-:-:S04]  /*1410*/  UIADD3 UR5, UPT, UPT, UR13, 0x3f, URZ ;  /* 0x0000003f0d057890 */ /* 0x002fc8000fffe0ff */
[----:B------:R-:W-:-:S04]  /*1420*/  USHF.R.S32.HI UR4, URZ, 0x1f, UR5 ;  /* 0x0000001fff047899 */ /* 0x000fc80008011405 */
[----:B------:R-:W-:-:S04]  /*1430*/  ULEA.HI UR4, UR4, UR5, URZ, 0x6 ;  /* 0x0000000504047291 */ /* 0x000fc8000f8f30ff */
[----:B------:R-:W-:Y:S02]  /*1440*/  USHF.R.S32.HI UR15, URZ, 0x6, UR4 ;  /* 0x00000006ff0f7899 */ /* 0x000fe40008011404 */
[----:B------:R-:W-:Y:S02]  /*1450*/  UIADD3 UR4, UPT, UPT, UR13, -0x1, URZ ;  /* 0xffffffff0d047890 */ /* 0x000fe4000fffe0ff */
[----:B------:R-:W-:Y:S02]  /*1460*/  UISETP.LT.U32.AND UP0, UPT, UR15, 0x3, UPT ;  /* 0x000000030f00788c */ /* 0x000fe4000bf01070 */
[----:B------:R-:W-:Y:S02]  /*1470*/  UISETP.GE.U32.AND UP1, UPT, UR4, -0x7f, UPT ;  /* 0xffffff810400788c */ /* 0x000fe4000bf26070 */
[----:B------:R-:W-:Y:S02]  /*1480*/  USEL UR14, UR15, 0x3, UP0 ;  /* 0x000000030f0e7887 */ /* 0x000fe40008000000 */
[----:B------:R-:W-:-:S02]  /*1490*/  UIADD3 UR13, UPT, UPT, UR13, 0x7e, URZ ;  /* 0x0000007e0d0d7890 */ /* 0x000fc4000fffe0ff */
[----:B------:R-:W-:Y:S02]  /*14a0*/  UIADD3 UR5, UPT, UPT, UR14, -0x1, URZ ;  /* 0xffffffff0e057890 */ /* 0x000fe4000fffe0ff */
[----:B------:R-:W-:-:S03]  /*14b0*/  UIADD3 UR7, UPT, UPT, UR15, -UR14, URZ ;  /* 0x8000000e0f077290 */ /* 0x000fc6000fffe0ff */
[----:B------:R-:W-:-:S04]  /*14c0*/  @UP1 UIADD3 UR5, UPT, UPT, UR14, URZ, URZ ;  /* 0x000000ff0e051290 */ /* 0x000fc8000fffe0ff */
[----:B--2---:R-:W-:-:S12]  /*14d0*/  UIADD3 UR5, UPT, UPT, UR5, 0x1, URZ ;  /* 0x0000000105057890 */ /* 0x004fd8000fffe0ff */
.L_x_35:
[----:B------:R-:W-:Y:S01]  /*14e0*/  UISETP.NE.AND UP0, UPT, UR37, URZ, UPT ;  /* 0x000000ff2500728c */ /* 0x000fe2000bf05270 */
[----:B------:R-:W1:Y:S08]  /*14f0*/  S2UR UR37, SR_CgaCtaId ;  /* 0x00000000002579c3 */ /* 0x000e700000008800 */
[----:B------:R-:W-:Y:S05]  /*1500*/  BRA.U UP0, `(.L_x_18) ;  /* 0x0000000100347547 */ /* 0x000fea000b800000 */
[----:B------:R-:W2:Y:S01]  /*1510*/  S2R R2, SR_CgaCtaId ;  /* 0x0000000000027919 */ /* 0x000ea20000008800 */
[----:B------:R-:W-:-:S04]  /*1520*/  MOV R3, 0x400 ;  /* 0x0000040000037802 */ /* 0x000fc80000000f00 */
[----:B--2---:R-:W-:Y:S02]  /*1530*/  LEA R3, R2, R3, 0x18 ;  /* 0x0000000302037211 */ /* 0x004fe400078ec0ff */
[----:B------:R-:W-:-:S03]  /*1540*/  SHF.L.U32 R2, R10, 0x1f, RZ ;  /* 0x0000001f0a027819 */ /* 0x000fc600000006ff */
[----:B------:R-:W-:-:S04]  /*1550*/  IMAD R3, R12, 0x8, R3 ;  /* 0x000000080c037824 */ /* 0x000fc800078e0203 */
[----:B------:R-:W2:Y:S02]  /*1560*/  SYNCS.PHASECHK.TRANS64.TRYWAIT P0, [R3+URZ+0xd0], R2 ;  /* 0x0000d002030075a7 */ /* 0x000ea400080011ff */
[----:B--2---:R-:W-:Y:S05]  /*1570*/  @!P0 BRA `(.L_x_19) ;  /* 0x0000005800c48947 */ /* 0x004fea0003800000 */
.L_x_104:
[----:B------:R-:W-:Y:S01]  /*1580*/  VIADD R12, R12, 0x1 ;  /* 0x000000010c0c7836 */ /* 0x000fe20000000000 */
[----:B------:R2:W-:Y:S04]  /*1590*/  SYNCS.ARRIVE.TRANS64.A1T0 RZ, [R3+URZ+0xc0], RZ ;  /* 0x0000c0ff03ff79a7 */ /* 0x0005e800081000ff */
[----:B------:R-:W-:-:S04]  /*15a0*/  ISETP.NE.AND P0, PT, R12, 0x2, PT ;  /* 0x000000020c00780c */ /* 0x000fc80003f05270 */
[----:B------:R-:W-:Y:S02]  /*15b0*/  SEL R12, R12, RZ, P0 ;  /* 0x000000ff0c0c7207 */ /* 0x000fe40000000000 */
[----:B--2---:R-:W-:-:S04]  /*15c0*/  SEL R3, RZ, 0x1, P0 ;  /* 0x00000001ff037807 */ /* 0x004fc80000000000 */
[----:B------:R-:W-:-:S07]  /*15d0*/  LOP3.LUT R10, R10, R3, RZ, 0x3c, !PT ;  /* 0x000000030a0a7212 */ /* 0x000fce00078e3cff */
.L_x_18:
[----:B------:R-:W-:Y:S01]  /*15e0*/  UMOV UR4, 0x400 ;  /* 0x0000040000047882 */ /* 0x000fe20000000000 */
[----:B------:R-:W-:Y:S01]  /*15f0*/  SHF.L.U32 R2, R15, 0x1f, RZ ;  /* 0x0000001f0f027819 */ /* 0x000fe200000006ff */
[----:B-1----:R-:W-:Y:S01]  /*1600*/  ULEA UR4, UR37, UR4, 0x18 ;  /* 0x0000000425047291 */ /* 0x002fe2000f8ec0ff */
[----:B------:R-:W-:Y:S01]  /*1610*/  R2UR UR35, R21 ;  /* 0x00000000152372ca */ /* 0x000fe200000e0000 */
[----:B------:R-:W-:Y:S01]  /*1620*/  UISETP.GE.U32.AND UP0, UPT, UR13, 0x7f, UPT ;  /* 0x0000007f0d00788c */ /* 0x000fe2000bf06070 */
[----:B------:R-:W-:Y:S01]  /*1630*/  R2UR UR11, R20 ;  /* 0x00000000140b72ca */ /* 0x000fe200000e0000 */
[----:B------:R-:W-:Y:S01]  /*1640*/  ULEA UR8, UR6, UR4, 0x3 ;  /* 0x0000000406087291 */ /* 0x000fe2000f8e18ff */
[----:B------:R-:W-:-:S08]  /*1650*/  UMOV UR24, URZ ;  /* 0x000000ff00187c82 */ /* 0x000fd00008000000 */
[----:B------:R1:W2:Y:S01]  /*1660*/  SYNCS.PHASECHK.TRANS64.TRYWAIT P0, [UR8+0x18], R2 ;  /* 0x00001802ff0075a7 */ /* 0x0002a20008001108 */
[----:B------:R-:W-:Y:S02]  /*1670*/  USHF.L.U32 UR35, UR35, 0x6, URZ ;  /* 0x0000000623237899 */ /* 0x000fe400080006ff */
[----:B------:R-:W-:Y:S01]  /*1680*/  USHF.L.U32 UR11, UR11, 0x7, URZ ;  /* 0x000000070b0b7899 */ /* 0x000fe200080006ff */
[----:B------:R-:W-:Y:S11]  /*1690*/  BRA.U !UP0, `(.L_x_20) ;  /* 0x0000000108a87547 */ /* 0x000ff6000b800000 */
[----:B------:R-:W-:Y:S01]  /*16a0*/  UMOV UR16, URZ ;  /* 0x000000ff00107c82 */ /* 0x000fe20008000000 */
[----:B------:R-:W-:-:S05]  /*16b0*/  UMOV UR17, UR6 ;  /* 0x0000000600117c82 */ /* 0x000fca0008000000 */
.L_x_25:
[----:B-1----:R-:W-:Y:S01]  /*16c0*/  ULEA UR33, UR17, UR4, 0x3 ;  /* 0x0000000411217291 */ /* 0x002fe2000f8e18ff */
[----:B--2---:R-:W-:Y:S01]  /*16d0*/  @!P5 MOV R3, 0x3000 ;  /* 0x000030000003d802 */ /* 0x004fe20000000f00 */
[----:B--2---:R-:W-:Y:S10]  /*16e0*/  @P0 BRA `(.L_x_21) ;  /* 0x00000000000c0947 */ /* 0x004ff40003800000 */
[----:B------:R-:W-:-:S04]  /*16f0*/  SHF.L.U32 R5, R15, 0x1f, RZ ;  /* 0x0000001f0f057819 */ /* 0x000fc800000006ff */
[----:B------:R-:W2:Y:S02]  /*1700*/  SYNCS.PHASECHK.TRANS64.TRYWAIT P0, [UR33+0x18], R5 ;  /* 0x00001805ff0075a7 */ /* 0x000ea40008001121 */
[----:B--2---:R-:W-:Y:S05]  /*1710*/  @!P0 BRA `(.L_x_22) ;  /* 0x0000005800708947 */ /* 0x004fea0003800000 */
.L_x_21:
[----:B------:R2:W-:Y:S01]  /*1720*/  @!P5 SYNCS.ARRIVE.TRANS64 RZ, [UR33], R3 ;  /* 0x00000003ffffd9a7 */ /* 0x0005e20008000021 */
[----:B------:R-:W-:Y:S04]  /*1730*/  BSSY.RECONVERGENT B0, `(.L_x_23) ;  /* 0x0000003000007945 */ /* 0x000fe80003800200 */
[----:B------:R-:W-:Y:S05]  /*1740*/  @P4 BRA `(.L_x_24) ;  /* 0x0000000000044947 */ /* 0x000fea0003800000 */
[----:B------:R-:W-:Y:S05]  /*1750*/  BPT.TRAP 0x1 ;  /* 0x000000040000795c */ /* 0x000fea0000300000 */
.L_x_24:
[----:B------:R-:W-:Y:S05]  /*1760*/  BSYNC.RECONVERGENT B0 ;  /* 0x0000000000007941 */ /* 0x000fea0003800200 */
.L_x_23:
[----:B------:R-:W-:Y:S02]  /*1770*/  UIADD3 UR6, UPT, UPT, UR17, 0x1, URZ ;  /* 0x0000000111067890 */ /* 0x000fe4000fffe0ff */
[----:B------:R-:W-:Y:S02]  /*1780*/  ULEA UR32, UR17, UR4, 0xc ;  /* 0x0000000411207291 */ /* 0x000fe4000f8e60ff */
[----:B------:R-:W-:Y:S02]  /*1790*/  UISETP.NE.AND UP0, UPT, UR6, 0x3, UPT ;  /* 0x000000030600788c */ /* 0x000fe4000bf05270 */
[----:B------:R-:W-:Y:S02]  /*17a0*/  UIADD3 UR26, UP1, UPT, UR22, 0x80, URZ ;  /* 0x00000080161a7890 */ /* 0x000fe4000ff3e0ff */
[----:B------:R-:W-:Y:S02]  /*17b0*/  USEL UR9, URZ, 0x1, UP0 ;  /* 0x00000001ff097887 */ /* 0x000fe40008000000 */
[----:B------:R-:W-:-:S02]  /*17c0*/  USEL UR6, UR6, URZ, UP0 ;  /* 0x000000ff06067287 */ /* 0x000fc40008000000 */
[----:B------:R-:W-:Y:S02]  /*17d0*/  UIADD3 UR20, UP0, UPT, UR22, 0x180, URZ ;  /* 0x0000018016147890 */ /* 0x000fe4000ff1e0ff */
[----:B------:R-:W-:Y:S01]  /*17e0*/  ULEA UR8, UR6, UR4, 0x3 ;  /* 0x0000000406087291 */ /* 0x000fe2000f8e18ff */
[----:B------:R-:W-:Y:S01]  /*17f0*/  LOP3.LUT R15, R15, UR9, RZ, 0x3c, !PT ;  /* 0x000000090f0f7c12 */ /* 0x000fe2000f8e3cff */
[----:B------:R-:W-:Y:S02]  /*1800*/  USHF.L.U32 UR34, UR16, 0x6, URZ ;  /* 0x0000000610227899 */ /* 0x000fe400080006ff */
[----:B------:R-:W-:Y:S01]  /*1810*/  UIADD3.X UR27, UPT, UPT, URZ, UR23, URZ, UP1, !UPT ;  /* 0x00000017ff1b7290 */ /* 0x000fe20008ffe4ff */
[----:B-1----:R-:W-:Y:S01]  /*1820*/  SHF.L.U32 R2, R15, 0x1f, RZ ;  /* 0x0000001f0f027819 */ /* 0x002fe200000006ff */
[----:B------:R-:W-:Y:S02]  /*1830*/  UIADD3 UR32, UPT, UPT, UR32, 0x4400, URZ ;  /* 0x0000440020207890 */ /* 0x000fe4000fffe0ff */
[----:B------:R-:W-:Y:S01]  /*1840*/  UIADD3.X UR21, UPT, UPT, URZ, UR23, URZ, UP0, !UPT ;  /* 0x00000017ff157290 */ /* 0x000fe200087fe4ff */
[----:B------:R1:W1:Y:S01]  /*1850*/  SYNCS.PHASECHK.TRANS64.TRYWAIT P0, [UR8+0x18], R2 ;  /* 0x00001802ff0075a7 */ /* 0x0002620008001108 */
[----:B------:R-:W-:Y:S01]  /*1860*/  ULEA UR8, UR17, UR4, 0xd ;  /* 0x0000000411087291 */ /* 0x000fe2000f8e68ff */
[----:B------:R-:W-:Y:S01]  /*1870*/  UMOV UR18, 0x0 ;  /* 0x0000000000127882 */ /* 0x000fe20000000000 */
[----:B------:R-:W-:-:S02]  /*1880*/  UMOV UR19, 0x10000000 ;  /* 0x1000000000137882 */ /* 0x000fc40000000000 */
[----:B------:R-:W-:Y:S01]  /*1890*/  UIADD3 UR8, UPT, UPT, UR8, 0x7400, URZ ;  /* 0x0000740008087890 */ /* 0x000fe2000fffe0ff */
[----:B------:R1:W-:Y:S01]  /*18a0*/  UTMALDG.3D [UR32], [UR26], desc[UR18] ;  /* 0x000012201a0075b4 */ /* 0x0003e20008011000 */
[----:B------:R-:W-:Y:S01]  /*18b0*/  UMOV UR12, UR36 ;  /* 0x00000024000c7c82 */ /* 0x000fe20008000000 */
[----:B------:R-:W-:Y:S01]  /*18c0*/  UMOV UR9, UR33 ;  /* 0x0000002100097c82 */ /* 0x000fe20008000000 */
[----:B------:R-:W-:Y:S01]  /*18d0*/  UMOV UR10, UR34 ;  /* 0x00000022000a7c82 */ /* 0x000fe20008000000 */
[----:B------:R-:W-:Y:S01]  /*18e0*/  UIADD3 UR16, UPT, UPT, UR16, 0x1, URZ ;  /* 0x0000000110107890 */ /* 0x000fe2000fffe0ff */
[----:B------:R-:W-:Y:S01]  /*18f0*/  UMOV UR24, UR5 ;  /* 0x0000000500187c82 */ /* 0x000fe20008000000 */
[----:B------:R-:W-:Y:S02]  /*1900*/  UMOV UR17, UR6 ;  /* 0x0000000600117c82 */ /* 0x000fe40008000000 */
[----:B------:R1:W-:Y:S01]  /*1910*/  UTMALDG.3D [UR8], [UR20], desc[UR18] ;  /* 0x00001208140075b4 */ /* 0x0003e20008011000 */
[----:B------:R-:W-:-:S09]  /*1920*/  UISETP.NE.AND UP0, UPT, UR16, UR5, UPT ;  /* 0x000000051000728c */ /* 0x000fd2000bf05270 */
[----:B------:R-:W-:Y:S05]  /*1930*/  BRA.U UP0, `(.L_x_25) ;  /* 0xfffffffd00607547 */ /* 0x000fea000b83ffff */
.L_x_20:
[----:B-1----:R-:W-:Y:S01]  /*1940*/  ULEA UR8, UR6, UR4, 0x3 ;  /* 0x0000000406087291 */ /* 0x002fe2000f8e18ff */
[----:B------:R-:W-:Y:S01]  /*1950*/  SHF.L.U32 R2, R15, 0x1f, RZ ;  /* 0x0000001f0f027819 */ /* 0x000fe200000006ff */
[----:B------:R-:W-:Y:S01]  /*1960*/  @!P1 SYNCS.ARRIVE.TRANS64.A1T0 RZ, [UR4+0x58], RZ ;  /* 0x000058ffffff99a7 */ /* 0x000fe20008100004 */
[----:B------:R-:W-:-:S06]  /*1970*/  UISETP.GT.AND UP0, UPT, UR15, UR14, UPT ;  /* 0x0000000e0f00728c */ /* 0x000fcc000bf04270 */
[----:B--2---:R1:W2:Y:S03]  /*1980*/  SYNCS.PHASECHK.TRANS64.TRYWAIT P0, [UR8+0x18], R2 ;  /* 0x00001802ff0075a7 */ /* 0x0042a60008001108 */
[----:B------:R-:W-:Y:S05]  /*1990*/  BRA.U !UP0, `(.L_x_26) ;  /* 0x0000000108ac7547 */ /* 0x000fea000b800000 */
[----:B------:R-:W-:Y:S01]  /*19a0*/  UIADD3 UR21, UPT, UPT, UR7, UR24, URZ ;  /* 0x0000001807157290 */ /* 0x000fe2000fffe0ff */
[----:B------:R-:W-:-:S11]  /*19b0*/  UMOV UR25, UR6 ;  /* 0x0000000600197c82 */ /* 0x000fd60008000000 */
.L_x_31:
[----:B-1----:R-:W-:Y:S01]  /*19c0*/  ULEA UR17, UR25, UR4, 0x3 ;  /* 0x0000000419117291 */ /* 0x002fe2000f8e18ff */
[----:B--2---:R-:W-:Y:S01]  /*19d0*/  @!P5 MOV R3, 0x3000 ;  /* 0x000030000003d802 */ /* 0x004fe20000000f00 */
[----:B--2---:R-:W-:Y:S10]  /*19e0*/  @P0 BRA `(.L_x_27) ;  /* 0x00000000000c0947 */ /* 0x004ff40003800000 */
[----:B------:R-:W-:-:S04]  /*19f0*/  SHF.L.U32 R5, R15, 0x1f, RZ ;  /* 0x0000001f0f057819 */ /* 0x000fc800000006ff */
[----:B------:R-:W2:Y:S02]  /*1a00*/  SYNCS.PHASECHK.TRANS64.TRYWAIT P0, [UR17+0x18], R5 ;  /* 0x00001805ff0075a7 */ /* 0x000ea40008001111 */
[----:B--2---:R-:W-:Y:S05]  /*1a10*/  @!P0 BRA `(.L_x_28) ;  /* 0x0000005400c88947 */ /* 0x004fea0003800000 */
.L_x_27:
[----:B------:R2:W-:Y:S01]  /*1a20*/  @!P5 SYNCS.ARRIVE.TRANS64 RZ, [UR17], R3 ;  /* 0x00000003ffffd9a7 */ /* 0x0005e20008000011 */
[----:B------:R-:W-:Y:S04]  /*1a30*/  BSSY.RECONVERGENT B0, `(.L_x_29) ;  /* 0x0000003000007945 */ /* 0x000fe80003800200 */
[----:B------:R-:W-:Y:S05]  /*1a40*/  @P4 BRA `(.L_x_30) ;  /* 0x0000000000044947 */ /* 0x000fea0003800000 */
[----:B------:R-:W-:Y:S05]  /*1a50*/  BPT.TRAP 0x1 ;  /* 0x000000040000795c */ /* 0x000fea0000300000 */
.L_x_30:
[----:B------:R-:W-:Y:S05]  /*1a60*/  BSYNC.RECONVERGENT B0 ;  /* 0x0000000000007941 */ /* 0x000fea0003800200 */
.L_x_29:
        /* <DEDUP_REMOVED lines=10> */
[----:B------:R-:W-:Y:S01]  /*1b10*/  UIADD3 UR16, UPT, UPT, UR16, 0x4400, URZ ;  /* 0x0000440010107890 */ /* 0x000fe2000fffe0ff */
[----:B-1----:R-:W-:Y:S01]  /*1b20*/  SHF.L.U32 R2, R15, 0x1f, RZ ;  /* 0x0000001f0f027819 */ /* 0x002fe200000006ff */
[----:B------:R-:W-:Y:S02]  /*1b30*/  UIADD3.X UR31, UPT, UPT, URZ, UR23, URZ, UP1, !UPT ;  /* 0x00000017ff1f7290 */ /* 0x000fe40008ffe4ff */
[----:B------:R-:W-:Y:S01]  /*1b40*/  UIADD3.X UR29, UPT, UPT, URZ, UR23, URZ, UP0, !UPT ;  /* 0x00000017ff1d7290 */ /* 0x000fe200087fe4ff */
[----:B------:R1:W1:Y:S01]  /*1b50*/  SYNCS.PHASECHK.TRANS64.TRYWAIT P0, [UR8+0x18], R2 ;  /* 0x00001802ff0075a7 */ /* 0x0002620008001108 */
[----:B------:R-:W-:Y:S01]  /*1b60*/  ULEA UR8, UR25, UR4, 0xd ;  /* 0x0000000419087291 */ /* 0x000fe2000f8e68ff */
[----:B------:R-:W-:Y:S01]  /*1b70*/  UMOV UR26, 0x0 ;  /* 0x00000000001a7882 */ /* 0x000fe20000000000 */
[----:B------:R-:W-:-:S02]  /*1b80*/  UMOV UR27, 0x10000000 ;  /* 0x10000000001b7882 */ /* 0x000fc40000000000 */
[----:B------:R-:W-:Y:S01]  /*1b90*/  UIADD3 UR8, UPT, UPT, UR8, 0x7400, URZ ;  /* 0x0000740008087890 */ /* 0x000fe2000fffe0ff */
[----:B------:R-:W-:Y:S01]  /*1ba0*/  UMOV UR19, UR35 ;  /* 0x0000002300137c82 */ /* 0x000fe20008000000 */
[----:B------:R-:W-:Y:S01]  /*1bb0*/  UMOV UR20, UR36 ;  /* 0x0000002400147c82 */ /* 0x000fe20008000000 */
[----:B------:R-:W-:Y:S01]  /*1bc0*/  UMOV UR12, UR36 ;  /* 0x00000024000c7c82 */ /* 0x000fe20008000000 */
[----:B------:R-:W-:Y:S01]  /*1bd0*/  UMOV UR9, UR17 ;  /* 0x0000001100097c82 */ /* 0x000fe20008000000 */
[----:B------:R-:W-:Y:S01]  /*1be0*/  UMOV UR10, UR18 ;  /* 0x00000012000a7c82 */ /* 0x000fe20008000000 */
[----:B------:R1:W-:Y:S01]  /*1bf0*/  UTMALDG.3D [UR16], [UR30], desc[UR26] ;  /* 0x00001a101e0075b4 */ /* 0x0003e20008011000 */
[----:B------:R-:W-:Y:S01]  /*1c00*/  UIADD3 UR24, UPT, UPT, UR24, 0x1, URZ ;  /* 0x0000000118187890 */ /* 0x000fe2000fffe0ff */
[----:B------:R-:W-:-:S03]  /*1c10*/  UMOV UR25, UR6 ;  /* 0x0000000600197c82 */ /* 0x000fc60008000000 */
[----:B------:R-:W-:Y:S01]  /*1c20*/  UISETP.NE.AND UP0, UPT, UR24, UR21, UPT ;  /* 0x000000151800728c */ /* 0x000fe2000bf05270 */
[----:B------:R1:W-:Y:S08]  /*1c30*/  UTMALDG.3D [UR8], [UR28], desc[UR26] ;  /* 0x00001a081c0075b4 */ /* 0x0003f00008011000 */
[----:B------:R-:W-:Y:S05]  /*1c40*/  BRA.U UP0, `(.L_x_31) ;  /* 0xfffffffd005c7547 */ /* 0x000fea000b83ffff */
.L_x_26:
[C---:B-1----:R-:W-:Y:S01]  /*1c50*/  LEA R2, R14.reuse, UR4, 0x3 ;  /* 0x000000040e027c11 */ /* 0x042fe2000f8e18ff */
[----:B------:R-:W-:Y:S01]  /*1c60*/  NOP ;  /* 0x0000000000007918 */ /* 0x000fe20000000000 */
[----:B--2---:R-:W-:Y:S02]  /*1c70*/  SHF.L.U32 R3, R13, 0x1f, RZ ;  /* 0x0000001f0d037819 */ /* 0x004fe400000006ff */
[----:B------:R-:W-:Y:S02]  /*1c80*/  LEA R4, R14, UR4, 0x4 ;  /* 0x000000040e047c11 */ /* 0x000fe4000f8e20ff */
[----:B------:R-:W1:Y:S02]  /*1c90*/  SYNCS.PHASECHK.TRANS64.TRYWAIT P0, [R2+URZ+0x60], R3 ;  /* 0x00006003020075a7 */ /* 0x000e6400080011ff */
[----:B-1----:R-:W-:Y:S05]  /*1ca0*/  @!P0 BRA `(.L_x_32) ;  /* 0x00000054003c8947 */ /* 0x002fea0003800000 */
.L_x_107:
[----:B------:R-:W2:Y:S01]  /*1cb0*/  LDS.128 R4, [R4+0xf0] ;  /* 0x0000f00004047984 */ /* 0x000ea20000000c00 */
[----:B---3--:R-:W-:Y:S01]  /*1cc0*/  ISETP.GE.AND P0, PT, R40, 0x1, PT ;  /* 0x000000012800780c */ /* 0x008fe20003f06270 */
[----:B-1----:R-:W-:Y:S01]  /*1cd0*/  VIADD R2, R2, 0x70 ;  /* 0x0000007002027836 */ /* 0x002fe20000000000 */
[----:B------:R-:W-:Y:S01]  /*1ce0*/  @!PT LDS RZ, [RZ] ;  /* 0x00000000fffff984 */ /* 0x000fe20000000800 */
[----:B------:R-:W-:Y:S01]  /*1cf0*/  @!PT LDS RZ, [RZ] ;  /* 0x00000000fffff984 */ /* 0x000fe20000000800 */
[----:B------:R-:W-:Y:S01]  /*1d00*/  @!PT LDS RZ, [RZ] ;  /* 0x00000000fffff984 */ /* 0x000fe20000000800 */
[----:B------:R-:W-:Y:S01]  /*1d10*/  @!PT LDS RZ, [RZ] ;  /* 0x00000000fffff984 */ /* 0x000fe20000000800 */
[----:B------:R1:W-:Y:S06]  /*1d20*/  MEMBAR.ALL.CTA ;  /* 0x0000000000007992 */ /* 0x0003ec0000008000 */
[----:B-1----:R-:W1:Y:S01]  /*1d30*/  FENCE.VIEW.ASYNC.S ;  /* 0x00000000000073c6 */ /* 0x002e620000000000 */
[----:B------:R-:W-:-:S04]  /*1d40*/  PRMT R2, RZ, 0x654, R2 ;  /* 0x00000654ff027816 */ /* 0x000fc80000000002 */
[----:B-1----:R1:W-:Y:S01]  /*1d50*/  SYNCS.ARRIVE.TRANS64.RED.A1T0 RZ, [R2+URZ], RZ ;  /* 0x000000ff02ff79a7 */ /* 0x0023e200081004ff */
[----:B--2---:R-:W-:-:S13]  /*1d60*/  LOP3.LUT P2, RZ, R6, 0x1, RZ, 0xc0, !PT ;  /* 0x0000000106ff7812 */ /* 0x004fda000784c0ff */
[----:B------:R-:W-:Y:S01]  /*1d70*/  @P2 SHF.R.U32.HI R3, RZ, 0x10, R5 ;  /* 0x00000010ff032819 */ /* 0x000fe20000011605 */
[----:B------:R-:W-:Y:S01]  /*1d80*/  VOTEU.ANY UP0, P2 ;  /* 0x0000000000ff7886 */ /* 0x000fe20001000100 */
[----:B------:R-:W-:Y:S02]  /*1d90*/  @P2 MOV R11, R4 ;  /* 0x00000004000b2202 */ /* 0x000fe40000000f00 */
[----:B------:R-:W-:Y:S02]  /*1da0*/  @P2 R2UR.BROADCAST UR8, R3 ;  /* 0x00000000030822ca */ /* 0x000fe400008e0000 */
[----:B------:R-:W-:-:S11]  /*1db0*/  @P2 LOP3.LUT R8, R5, 0xffff, RZ, 0xc0, !PT ;  /* 0x0000ffff05082812 */ /* 0x000fd600078ec0ff */
[----:B------:R-:W-:Y:S01]  /*1dc0*/  @UP0 UMOV UR36, UR8 ;  /* 0x0000000800240c82 */ /* 0x000fe20008000000 */
[----:B-1----:R-:W-:Y:S05]  /*1dd0*/  @!P0 BRA `(.L_x_33) ;  /* 0x0000000000b88947 */ /* 0x002fea0003800000 */
[----:B------:R-:W4:Y:S01]  /*1de0*/  LDC.64 R4, c[0x0][0xb18] ;  /* 0x0002c600ff047b82 */ /* 0x000f220000000a00 */
[----:B------:R-:W-:-:S07]  /*1df0*/  ISETP.NE.AND P3, PT, R40, 0x1, PT ;  /* 0x000000012800780c */ /* 0x000fce0003f65270 */
[----:B------:R-:W1:Y:S08]  /*1e00*/  LDC.64 R6, c[0x0][0xb10] ;  /* 0x0002c400ff067b82 */ /* 0x000e700000000a00 */
[----:B------:R-:W2:Y:S08]  /*1e10*/  LDC R16, c[0x0][0xb20] ;  /* 0x0002c800ff107b82 */ /* 0x000eb00000000800 */
[----:B------:R-:W3:Y:S01]  /*1e20*/  LDC R18, c[0x0][0xb0c] ;  /* 0x0002c300ff127b82 */ /* 0x000ee20000000800 */
[----:B----4-:R-:W-:Y:S01]  /*1e30*/  IMAD.HI.U32 R17, R0, R5, RZ ;  /* 0x0000000500117227 */ /* 0x010fe200078e00ff */
[----:B------:R-:W-:-:S03]  /*1e40*/  ISETP.NE.AND P0, PT, R4, 0x1, PT ;  /* 0x000000010400780c */ /* 0x000fc60003f05270 */
[----:B------:R-:W-:-:S03]  /*1e50*/  IMAD.HI.U32 R5, R8, R5, RZ ;  /* 0x0000000508057227 */ /* 0x000fc600078e00ff */
[----:B------:R-:W4:Y:S01]  /*1e60*/  LDC.64 R2, c[0x0][0xb28] ;  /* 0x0002ca00ff027b82 */ /* 0x000f220000000a00 */
[----:B-1----:R-:W-:-:S04]  /*1e70*/  IMAD.HI.U32 R20, R9, R6, RZ ;  /* 0x0000000609147227 */ /* 0x002fc800078e00ff */
[----:B------:R-:W-:Y:S01]  /*1e80*/  IMAD.HI.U32 R22, R11, R6, RZ ;  /* 0x000000060b167227 */ /* 0x000fe200078e00ff */
[----:B------:R-:W-:Y:S02]  /*1e90*/  SHF.R.U32.HI R20, RZ, R7, R20 ;  /* 0x00000007ff147219 */ /* 0x000fe40000011614 */
[-C--:B--2---:R-:W-:Y:S02]  /*1ea0*/  SHF.R.U32.HI R17, RZ, R16.reuse, R17 ;  /* 0x00000010ff117219 */ /* 0x084fe40000011611 */
[----:B------:R-:W-:Y:S02]  /*1eb0*/  SHF.R.U32.HI R5, RZ, R16, R5 ;  /* 0x00000010ff057219 */ /* 0x000fe40000011605 */
[----:B------:R-:W-:Y:S02]  /*1ec0*/  SEL R17, R0, R17, !P0 ;  /* 0x0000001100117207 */ /* 0x000fe40004000000 */
[----:B------:R-:W-:Y:S02]  /*1ed0*/  SHF.R.U32.HI R22, RZ, R7, R22 ;  /* 0x00000007ff167219 */ /* 0x000fe40000011616 */
[----:B---3--:R-:W-:-:S02]  /*1ee0*/  ISETP.NE.AND P1, PT, R18, 0x1, PT ;  /* 0x000000011200780c */ /* 0x008fc40003f25270 */
[----:B------:R-:W-:Y:S02]  /*1ef0*/  SEL R5, R8, R5, !P0 ;  /* 0x0000000508057207 */ /* 0x000fe40004000000 */
[----:B------:R-:W-:Y:S02]  /*1f00*/  SEL R19, R9, R20, !P1 ;  /* 0x0000001409137207 */ /* 0x000fe40004800000 */
[----:B------:R-:W-:Y:S01]  /*1f10*/  SEL R7, R11, R22, !P1 ;  /* 0x000000160b077207 */ /* 0x000fe20004800000 */
[----:B----4-:R-:W-:-:S04]  /*1f20*/  IMAD.HI.U32 R20, R17, R2, RZ ;  /* 0x0000000211147227 */ /* 0x010fc800078e00ff */
[----:B------:R-:W-:Y:S01]  /*1f30*/  IMAD.HI.U32 R6, R19, R2, RZ ;  /* 0x0000000213067227 */ /* 0x000fe200078e00ff */
[----:B------:R-:W-:-:S04]  /*1f40*/  @P3 SHF.R.U32.HI R17, RZ, R3, R20 ;  /* 0x00000003ff113219 */ /* 0x000fc80000011614 */
[----:B------:R-:W-:Y:S01]  /*1f50*/  @P3 SHF.R.U32.HI R19, RZ, R3, R6 ;  /* 0x00000003ff133219 */ /* 0x000fe20000011606 */
[----:B------:R-:W-:-:S04]  /*1f60*/  IMAD R17, R40, R17, RZ ;  /* 0x0000001128117224 */ /* 0x000fc800078e02ff */
[----:B------:R-:W-:Y:S01]  /*1f70*/  IMAD R6, R40, R19, RZ ;  /* 0x0000001328067224 */ /* 0x000fe200078e02ff */
[C---:B------:R-:W-:Y:S02]  /*1f80*/  ISETP.GE.AND P0, PT, R5.reuse, R17, PT ;  /* 0x000000110500720c */ /* 0x040fe40003f06270 */
[----:B------:R-:W-:Y:S02]  /*1f90*/  IADD3 R17, PT, PT, -R5, RZ, RZ ;  /* 0x000000ff05117210 */ /* 0x000fe40007ffe1ff */
[----:B------:R-:W-:Y:S01]  /*1fa0*/  ISETP.GE.OR P0, PT, R7, R6, P0 ;  /* 0x000000060700720c */ /* 0x000fe20000706670 */
[----:B------:R-:W-:-:S04]  /*1fb0*/  IMAD.HI.U32 R6, R5, R2, RZ ;  /* 0x0000000205067227 */ /* 0x000fc800078e00ff */
[----:B------:R-:W-:Y:S01]  /*1fc0*/  IMAD R8, R4, R17, R8 ;  /* 0x0000001104087224 */ /* 0x000fe200078e0208 */
[----:B------:R-:W-:-:S04]  /*1fd0*/  SHF.R.U32.HI R6, RZ, R3, R6 ;  /* 0x00000003ff067219 */ /* 0x000fc80000011606 */
[----:B------:R-:W-:-:S03]  /*1fe0*/  SEL R6, R5, R6, !P3 ;  /* 0x0000000605067207 */ /* 0x000fc60005800000 */
[----:B------:R-:W-:-:S04]  /*1ff0*/  @!P0 IMAD.HI.U32 R16, R7, R2, RZ ;  /* 0x0000000207108227 */ /* 0x000fc800078e00ff */
[----:B------:R-:W-:Y:S01]  /*2000*/  IMAD.MOV R2, RZ, RZ, -R6 ;  /* 0x000000ffff027224 */ /* 0x000fe200078e0a06 */
[----:B------:R-:W-:-:S03]  /*2010*/  @!P0 SHF.R.U32.HI R16, RZ, R3, R16 ;  /* 0x00000003ff108219 */ /* 0x000fc60000011610 */
[----:B------:R-:W-:Y:S01]  /*2020*/  IMAD R2, R40, R2, R5 ;  /* 0x0000000228027224 */ /* 0x000fe200078e0205 */
        /* <DEDUP_REMOVED lines=9> */
.L_x_33:
[----:B------:R-:W1:Y:S02]  /*20c0*/  LDCU UR8, c[0x0][0xb30] ;  /* 0x00016600ff0877ac */ /* 0x000e640008000800 */
[----:B-1----:R-:W-:-:S09]  /*20d0*/  UISETP.NE.AND UP0, UPT, UR8, 0x1, UPT ;  /* 0x000000010800788c */ /* 0x002fd2000bf05270 */
[----:B------:R-:W-:Y:S05]  /*20e0*/  BRA.U UP0, `(.L_x_34) ;  /* 0x0000000100407547 */ /* 0x000fea000b800000 */
[----:B------:R-:W1:Y:S08]  /*20f0*/  LDC.64 R4, c[0x0][0xb10] ;  /* 0x0002c400ff047b82 */ /* 0x000e700000000a00 */
[----:B------:R-:W2:Y:S08]  /*2100*/  LDC.64 R2, c[0x0][0xb18] ;  /* 0x0002c600ff027b82 */ /* 0x000eb00000000a00 */
[----:B------:R-:W3:Y:S08]  /*2110*/  LDC R6, c[0x0][0xb20] ;  /* 0x0002c800ff067b82 */ /* 0x000ef00000000800 */
[----:B------:R-:W4:Y:S01]  /*2120*/  LDC R16, c[0x0][0xb0c] ;  /* 0x0002c300ff107b82 */ /* 0x000f220000000800 */
[----:B-1----:R-:W-:-:S05]  /*2130*/  IMAD.HI.U32 R4, R11, R4, RZ ;  /* 0x000000040b047227 */ /* 0x002fca00078e00ff */
[----:B------:R-:W-:Y:S01]  /*2140*/  SHF.R.U32.HI R4, RZ, R5, R4 ;  /* 0x00000005ff047219 */ /* 0x000fe20000011604 */
[----:B--2---:R-:W-:Y:S01]  /*2150*/  IMAD.HI.U32 R3, R8, R3, RZ ;  /* 0x0000000308037227 */ /* 0x004fe200078e00ff */
[----:B------:R-:W-:-:S04]  /*2160*/  ISETP.NE.AND P0, PT, R2, 0x1, PT ;  /* 0x000000010200780c */ /* 0x000fc80003f05270 */
[----:B---3--:R-:W-:-:S04]  /*2170*/  SHF.R.U32.HI R3, RZ, R6, R3 ;  /* 0x00000006ff037219 */ /* 0x008fc80000011603 */
[----:B------:R-:W-:Y:S02]  /*2180*/  SEL R3, R8, R3, !P0 ;  /* 0x0000000308037207 */ /* 0x000fe40004000000 */
[----:B----4-:R-:W-:-:S04]  /*2190*/  ISETP.NE.AND P1, PT, R16, 0x1, PT ;  /* 0x000000011000780c */ /* 0x010fc80003f25270 */
[----:B------:R-:W-:-:S05]  /*21a0*/  SEL R4, R11, R4, !P1 ;  /* 0x000000040b047207 */ /* 0x000fca0004800000 */
[----:B------:R-:W-:Y:S02]  /*21b0*/  IMAD.IADD R5, R3, 0x1, -R4 ;  /* 0x0000000103057824 */ /* 0x000fe400078e0a04 */
[----:B------:R-:W-:Y:S02]  /*21c0*/  IMAD.IADD R3, R4, 0x1, -R3 ;  /* 0x0000000104037824 */ /* 0x000fe400078e0a03 */
[----:B------:R-:W-:Y:S02]  /*21d0*/  IMAD R11, R5, R16, R11 ;  /* 0x00000010050b7224 */ /* 0x000fe400078e020b */
[----:B------:R-:W-:-:S07]  /*21e0*/  IMAD R8, R3, R2, R8 ;  /* 0x0000000203087224 */ /* 0x000fce00078e0208 */
.L_x_34:
[----:B------:R-:W-:Y:S01]  /*21f0*/  VIADD R14, R14, 0x1 ;  /* 0x000000010e0e7836 */ /* 0x000fe20000000000 */
[----:B------:R-:W-:Y:S01]  /*2200*/  PLOP3.LUT P1, PT, PT, PT, PT, 0x80, 0x8 ;  /* 0x000000000008781c */ /* 0x000fe20003f2f070 */
[----:B------:R-:W-:Y:S02]  /*2210*/  IMAD.IADD R21, R11, 0x1, R90 ;  /* 0x000000010b157824 */ /* 0x000fe400078e025a */
[----:B------:R-:W-:Y:S01]  /*2220*/  IMAD.IADD R20, R8, 0x1, R83 ;  /* 0x0000000108147824 */ /* 0x000fe200078e0253 */
[----:B------:R-:W-:-:S04]  /*2230*/  ISETP.NE.AND P0, PT, R14, 0x2, PT ;  /* 0x000000020e00780c */ /* 0x000fc80003f05270 */
[----:B------:R-:W-:Y:S02]  /*2240*/  SEL R2, RZ, 0x1, P0 ;  /* 0x00000001ff027807 */ /* 0x000fe40000000000 */
[----:B------:R-:W-:Y:S02]  /*2250*/  SEL R14, R14, RZ, P0 ;  /* 0x000000ff0e0e7207 */ /* 0x000fe40000000000 */
[----:B------:R-:W-:Y:S01]  /*2260*/  LOP3.LUT R13, R13, R2, RZ, 0x3c, !PT ;  /* 0x000000020d0d7212 */ /* 0x000fe200078e3cff */
[----:B------:R-:W-:Y:S06]  /*2270*/  @P2 BRA `(.L_x_35) ;  /* 0xfffffff000982947 */ /* 0x000fec000383ffff */
[----:B------:R-:W-:Y:S01]  /*2280*/  UIADD3 UR4, UPT, UPT, UR4, 0x18, URZ ;  /* 0x0000001804047890 */ /* 0x000fe2000fffe0ff */
[----:B------:R-:W-:-:S03]  /*2290*/  SHF.L.U32 R3, R15, 0x1f, RZ ;  /* 0x0000001f0f037819 */ /* 0x000fc600000006ff */
[----:B------:R-:W-:-:S09]  /*22a0*/  ULEA UR5, UR6, UR4, 0x3 ;  /* 0x0000000406057291 */ /* 0x000fd2000f8e18ff */
[----:B------:R-:W1:Y:S02]  /*22b0*/  SYNCS.PHASECHK.TRANS64.TRYWAIT P0, [UR5], R3 ;  /* 0x00000003ff0075a7 */ /* 0x000e640008001105 */
[----:B-1----:R-:W-:Y:S05]  /*22c0*/  @!P0 BRA `(.L_x_36) ;  /* 0x0000004c00c88947 */ /* 0x002fea0003800000 */
.L_x_109:
[----:B------:R-:W-:-:S04]  /*22d0*/  UIADD3 UR6, UPT, UPT, UR6, 0x1, URZ ;  /* 0x0000000106067890 */ /* 0x000fc8000fffe0ff */
[----:B------:R-:W-:-:S04]  /*22e0*/  UISETP.NE.AND UP0, UPT, UR6, 0x3, UPT ;  /* 0x000000030600788c */ /* 0x000fc8000bf05270 */
[----:B------:R-:W-:Y:S02]  /*22f0*/  USEL UR7, URZ, 0x1, UP0 ;  /* 0x00000001ff077887 */ /* 0x000fe40008000000 */
[----:B------:R-:W-:-:S04]  /*2300*/  USEL UR6, UR6, URZ, UP0 ;  /* 0x000000ff06067287 */ /* 0x000fc80008000000 */
[----:B------:R-:W-:Y:S01]  /*2310*/  ULEA UR5, UR6, UR4, 0x3 ;  /* 0x0000000406057291 */ /* 0x000fe2000f8e18ff */
[----:B------:R-:W-:-:S04]  /*2320*/  LOP3.LUT R15, R15, UR7, RZ, 0x3c, !PT ;  /* 0x000000070f0f7c12 */ /* 0x000fc8000f8e3cff */
[----:B-1----:R-:W-:-:S04]  /*2330*/  SHF.L.U32 R3, R15, 0x1f, RZ ;  /* 0x0000001f0f037819 */ /* 0x002fc800000006ff */
[----:B------:R-:W1:Y:S02]  /*2340*/  SYNCS.PHASECHK.TRANS64.TRYWAIT P0, [UR5], R3 ;  /* 0x00000003ff0075a7 */ /* 0x000e640008001105 */
[----:B-1----:R-:W-:Y:S05]  /*2350*/  @!P0 BRA `(.L_x_37) ;  /* 0x0000004c00bc8947 */ /* 0x002fea0003800000 */
.L_x_111:
[----:B------:R-:W-:-:S04]  /*2360*/  UIADD3 UR6, UPT, UPT, UR6, 0x1, URZ ;  /* 0x0000000106067890 */ /* 0x000fc8000fffe0ff */
[----:B------:R-:W-:-:S04]  /*2370*/  UISETP.NE.AND UP0, UPT, UR6, 0x3, UPT ;  /* 0x000000030600788c */ /* 0x000fc8000bf05270 */
[----:B------:R-:W-:Y:S02]  /*2380*/  USEL UR5, URZ, 0x1, UP0 ;  /* 0x00000001ff057887 */ /* 0x000fe40008000000 */
[----:B------:R-:W-:-:S04]  /*2390*/  USEL UR6, UR6, URZ, UP0 ;  /* 0x000000ff06067287 */ /* 0x000fc80008000000 */
[----:B------:R-:W-:Y:S01]  /*23a0*/  ULEA UR6, UR6, UR4, 0x3 ;  /* 0x0000000406067291 */ /* 0x000fe2000f8e18ff */
[----:B-1----:R-:W-:-:S04]  /*23b0*/  LOP3.LUT R3, R15, UR5, RZ, 0x3c, !PT ;  /* 0x000000050f037c12 */ /* 0x002fc8000f8e3cff */
[----:B------:R-:W-:Y:S01]  /*23c0*/  SHF.L.U32 R3, R3, 0x1f, RZ ;  /* 0x0000001f03037819 */ /* 0x000fe200000006ff */
[----:B----4-:R-:W-:-:S07]  /*23d0*/  IMAD.U32 R0, RZ, RZ, UR6 ;  /* 0x00000006ff007e24 */ /* 0x010fce000f8e00ff */
.L_x_38:
[----:B-1----:R1:W2:Y:S02]  /*23e0*/  SYNCS.PHASECHK.TRANS64.TRYWAIT P0, [R0+URZ], R3 ;  /* 0x00000003000075a7 */ /* 0x0022a400080011ff */
[----:B--2---:R-:W-:Y:S05]  /*23f0*/  @!P0 NANOSLEEP.SYNCS 0x989680 ;  /* 0x009896800000895d */ /* 0x004fea0003900000 */
[----:B------:R-:W2:Y:S02]  /*2400*/  @!P0 SYNCS.PHASECHK.TRANS64 P0, [R0+URZ], R3 ;  /* 0x00000003000085a7 */ /* 0x000ea400080010ff */
[----:B--2---:R-:W-:Y:S05]  /*2410*/  @P0 EXIT ;  /* 0x000000000000094d */ /* 0x004fea0003800000 */
[----:B------:R-:W-:Y:S05]  /*2420*/  BRA `(.L_x_38) ;  /* 0xfffffffc00ec7947 */ /* 0x000fea000383ffff */
.L_x_17:
[----:B------:R-:W-:-:S04]  /*2430*/  UISETP.NE.AND UP1, UPT, UR37, URZ, UPT ;  /* 0x000000ff2500728c */ /* 0x000fc8000bf25270 */
[----:B------:R-:W-:-:S09]  /*2440*/  UISETP.NE.OR UP1, UPT, UR8, 0x1, UP1 ;  /* 0x000000010800788c */ /* 0x000fd20008f25670 */
[----:B------:R-:W-:Y:S05]  /*2450*/  BRA.U UP1, `(.L_x_39) ;  /* 0x0000000501487547 */ /* 0x000fea000b800000 */
[----:B------:R-:W-:Y:S01]  /*2460*/  ISETP.NE.AND P2, PT, R2, RZ, PT ;  /* 0x000000ff0200720c */ /* 0x000fe20003f45270 */
[----:B------:R-:W-:Y:S01]  /*2470*/  IMAD.MOV.U32 R12, RZ, RZ, 0x1 ;  /* 0x00000001ff0c7424 */ /* 0x000fe200078e00ff */
[----:B------:R-:W-:Y:S02]  /*2480*/  CS2R R10, SRZ ;  /* 0x00000000000a7805 */ /* 0x000fe4000001ff00 */
[----:B------:R-:W-:Y:S01]  /*2490*/  CS2R R8, SRZ ;  /* 0x0000000000087805 */ /* 0x000fe2000001ff00 */
[----:B------:R-:W-:Y:S01]  /*24a0*/  UMOV UR4, 0x400 ;  /* 0x0000040000047882 */ /* 0x000fe20000000000 */
[----:B------:R-:W-:Y:S01]  /*24b0*/  UMOV UR6, URZ ;  /* 0x000000ff00067c82 */ /* 0x000fe20008000000 */
[----:B------:R-:W-:-:S12]  /*24c0*/  ULEA UR37, UR37, UR4, 0x18 ;  /* 0x0000000425257291 */ /* 0x000fd8000f8ec0ff */
.L_x_43:
[----:B------:R-:W-:Y:S02]  /*24d0*/  LEA R0, R8, UR37, 0x3 ;  /* 0x0000002508007c11 */ /* 0x000fe4000f8e18ff */
[----:B------:R-:W-:-:S03]  /*24e0*/  SHF.L.U32 R5, R9, 0x1f, RZ ;  /* 0x0000001f09057819 */ /* 0x000fc600000006ff */
[----:B------:R-:W-:Y:S01]  /*24f0*/  VIADD R4, R0, 0xd0 ;  /* 0x000000d000047836 */ /* 0x000fe20000000000 */
[----:B------:R-:W1:Y:S02]  /*2500*/  SYNCS.PHASECHK.TRANS64.TRYWAIT P0, [R0+URZ+0xc0], R5 ;  /* 0x0000c005000075a7 */ /* 0x000e6400080011ff */
[----:B-1----:R-:W-:Y:S05]  /*2510*/  @!P0 BRA `(.L_x_40) ;  /* 0x0000004c00648947 */ /* 0x002fea0003800000 */
.L_x_112:
[----:B------:R-:W-:Y:S01]  /*2520*/  ULEA UR5, UR6, UR37, 0x3 ;  /* 0x0000002506057291 */ /* 0x000fe2000f8e18ff */
[----:B------:R-:W-:Y:S02]  /*2530*/  PRMT R4, RZ, 0x654, R4 ;  /* 0x00000654ff047816 */ /* 0x000fe40000000004 */
[----:B-1----:R-:W-:Y:S01]  /*2540*/  SHF.L.U32 R5, R12, 0x1f, RZ ;  /* 0x0000001f0c057819 */ /* 0x002fe200000006ff */
[----:B------:R-:W-:Y:S01]  /*2550*/  UIADD3 UR4, UPT, UPT, UR5, 0x60, URZ ;  /* 0x0000006005047890 */ /* 0x000fe2000fffe0ff */
[----:B------:R1:W-:Y:S05]  /*2560*/  SYNCS.ARRIVE.TRANS64.RED.A1T0 RZ, [R4+URZ], RZ ;  /* 0x000000ff04ff79a7 */ /* 0x0003ea00081004ff */
[----:B------:R-:W-:Y:S01]  /*2570*/  IMAD.U32 R7, RZ, RZ, UR4 ;  /* 0x00000004ff077e24 */ /* 0x000fe2000f8e00ff */
[----:B------:R-:W2:Y:S04]  /*2580*/  SYNCS.PHASECHK.TRANS64.TRYWAIT P0, [UR5+0x70], R5 ;  /* 0x00007005ff0075a7 */ /* 0x000ea80008001105 */
[----:B------:R-:W-:Y:S01]  /*2590*/  PRMT R6, R2, 0x654, R7 ;  /* 0x0000065402067816 */ /* 0x000fe20000000007 */
[----:B-1----:R-:W-:Y:S01]  /*25a0*/  @!P2 IMAD.MOV.U32 R4, RZ, RZ, 0x10 ;  /* 0x00000010ff04a424 */ /* 0x002fe200078e00ff */
[----:B--2---:R-:W-:Y:S06]  /*25b0*/  @!P0 BRA `(.L_x_41) ;  /* 0x0000004c00508947 */ /* 0x004fec0003800000 */
.L_x_114:
[----:B------:R-:W-:Y:S01]  /*25c0*/  ULEA UR4, UR6, UR37, 0x4 ;  /* 0x0000002506047291 */ /* 0x000fe2000f8e20ff */
[----:B------:R-:W-:Y:S01]  /*25d0*/  SEL R3, R6, R3, !P2 ;  /* 0x0000000306037207 */ /* 0x000fe20005000000 */
[----:B------:R-:W-:Y:S01]  /*25e0*/  UIADD3 UR5, UPT, UPT, UR5, 0x60, URZ ;  /* 0x0000006005057890 */ /* 0x000fe2000fffe0ff */
[----:B-1----:R-:W-:Y:S01]  /*25f0*/  LEA R0, R11, UR37, 0x3 ;  /* 0x000000250b007c11 */ /* 0x002fe2000f8e18ff */
[----:B------:R-:W-:Y:S01]  /*2600*/  UIADD3 UR4, UPT, UPT, UR4, 0xf0, URZ ;  /* 0x000000f004047890 */ /* 0x000fe2000fffe0ff */
[----:B------:R-:W-:Y:S01]  /*2610*/  SHF.L.U32 R5, R10, 0x1f, RZ ;  /* 0x0000001f0a057819 */ /* 0x000fe200000006ff */
[----:B------:R1:W-:Y:S01]  /*2620*/  @!P2 SYNCS.ARRIVE.TRANS64.RED RZ, [R3+URZ], R4 ;  /* 0x0000000403ffa9a7 */ /* 0x0003e200080004ff */
[----:B------:R-:W-:Y:S01]  /*2630*/  UIADD3 UR6, UPT, UPT, UR6, 0x1, URZ ;  /* 0x0000000106067890 */ /* 0x000fe2000fffe0ff */
[----:B------:R-:W-:-:S03]  /*2640*/  VIADD R8, R8, 0x1 ;  /* 0x0000000108087836 */ /* 0x000fc60000000000 */
[----:B------:R-:W-:Y:S02]  /*2650*/  UISETP.NE.AND UP0, UPT, UR6, 0x2, UPT ;  /* 0x000000020600788c */ /* 0x000fe4000bf05270 */
[----:B------:R-:W-:Y:S06]  /*2660*/  UGETNEXTWORKID.BROADCAST [UR4], [UR5] ;  /* 0x00000000040073ca */ /* 0x000fec0008000100 */
[----:B------:R-:W-:Y:S01]  /*2670*/  USEL UR4, URZ, 0x1, UP0 ;  /* 0x00000001ff047887 */ /* 0x000fe20008000000 */
[----:B------:R-:W-:Y:S01]  /*2680*/  ISETP.NE.AND P0, PT, R8, 0x2, PT ;  /* 0x000000020800780c */ /* 0x000fe20003f05270 */
[----:B------:R-:W-:Y:S01]  /*2690*/  USEL UR6, UR6, URZ, UP0 ;  /* 0x000000ff06067287 */ /* 0x000fe20008000000 */
[----:B------:R-:W2:Y:S03]  /*26a0*/  SYNCS.PHASECHK.TRANS64.TRYWAIT P1, [R0+URZ+0x60], R5 ;  /* 0x00006005000075a7 */ /* 0x000ea600080211ff */
[----:B------:R-:W-:Y:S01]  /*26b0*/  LOP3.LUT R12, R12, UR4, RZ, 0x3c, !PT ;  /* 0x000000040c0c7c12 */ /* 0x000fe2000f8e3cff */
[----:B-12---:R-:W-:Y:S07]  /*26c0*/  @!P1 BRA `(.L_x_42) ;  /* 0x0000004c00249947 */ /* 0x006fee0003800000 */
.L_x_115:
[C---:B------:R-:W-:Y:S01]  /*26d0*/  LEA R4, R11.reuse, UR37, 0x4 ;  /* 0x000000250b047c11 */ /* 0x040fe2000f8e20ff */
[----:B-1----:R-:W-:Y:S01]  /*26e0*/  VIADD R0, R0, 0x70 ;  /* 0x0000007000007836 */ /* 0x002fe20000000000 */
[----:B------:R-:W-:Y:S01]  /*26f0*/  SEL R8, R8, RZ, P0 ;  /* 0x000000ff08087207 */ /* 0x000fe20000000000 */
[----:B------:R-:W-:-:S03]  /*2700*/  VIADD R11, R11, 0x1 ;  /* 0x000000010b0b7836 */ /* 0x000fc60000000000 */
[----:B------:R-:W1:Y:S01]  /*2710*/  LDS.128 R4, [R4+0xf0] ;  /* 0x0000f00004047984 */ /* 0x000e620000000c00 */
[----:B------:R-:W-:Y:S02]  /*2720*/  PRMT R0, RZ, 0x654, R0 ;  /* 0x00000654ff007816 */ /* 0x000fe40000000000 */
[C---:B------:R-:W-:Y:S01]  /*2730*/  ISETP.NE.AND P1, PT, R11.reuse, 0x2, PT ;  /* 0x000000020b00780c */ /* 0x040fe20003f25270 */
[----:B------:R-:W-:Y:S01]  /*2740*/  @!PT LDS RZ, [RZ] ;  /* 0x00000000fffff984 */ /* 0x000fe20000000800 */
[----:B------:R-:W-:Y:S01]  /*2750*/  @!PT LDS RZ, [RZ] ;  /* 0x00000000fffff984 */ /* 0x000fe20000000800 */
[----:B------:R-:W-:Y:S01]  /*2760*/  @!PT LDS RZ, [RZ] ;  /* 0x00000000fffff984 */ /* 0x000fe20000000800 */
[----:B------:R-:W-:Y:S01]  /*2770*/  @!PT LDS RZ, [RZ] ;  /* 0x00000000fffff984 */ /* 0x000fe20000000800 */
[----:B------:R2:W-:Y:S06]  /*2780*/  MEMBAR.ALL.CTA ;  /* 0x0000000000007992 */ /* 0x0005ec0000008000 */
[----:B--2---:R-:W2:Y:S01]  /*2790*/  FENCE.VIEW.ASYNC.S ;  /* 0x00000000000073c6 */ /* 0x004ea20000000000 */
[----:B------:R-:W-:Y:S01]  /*27a0*/  SEL R11, R11, RZ, P1 ;  /* 0x000000ff0b0b7207 */ /* 0x000fe20000800000 */
[----:B--2---:R2:W-:Y:S01]  /*27b0*/  SYNCS.ARRIVE.TRANS64.RED.A1T0 RZ, [R0+URZ], RZ ;  /* 0x000000ff00ff79a7 */ /* 0x0045e200081004ff */
[----:B-1----:R-:W-:-:S02]  /*27c0*/  LOP3.LUT P3, RZ, R6, 0x1, RZ, 0xc0, !PT ;  /* 0x0000000106ff7812 */ /* 0x002fc4000786c0ff */
[----:B------:R-:W-:-:S04]  /*27d0*/  SEL R5, RZ, 0x1, P1 ;  /* 0x00000001ff057807 */ /* 0x000fc80000800000 */
[----:B------:R-:W-:Y:S02]  /*27e0*/  LOP3.LUT R10, R10, R5, RZ, 0x3c, !PT ;  /* 0x000000050a0a7212 */ /* 0x000fe400078e3cff */
[----:B--2---:R-:W-:-:S04]  /*27f0*/  SEL R0, RZ, 0x1, P0 ;  /* 0x00000001ff007807 */ /* 0x004fc80000000000 */
[----:B------:R-:W-:Y:S01]  /*2800*/  LOP3.LUT R9, R9, R0, RZ, 0x3c, !PT ;  /* 0x0000000009097212 */ /* 0x000fe200078e3cff */
[----:B------:R-:W-:Y:S06]  /*2810*/  @P3 BRA `(.L_x_43) ;  /* 0xfffffffc002c3947 */ /* 0x000fec000383ffff */
[----:B------:R-:W-:Y:S01]  /*2820*/  ULEA UR5, UR6, UR37, 0x3 ;  /* 0x0000002506057291 */ /* 0x000fe2000f8e18ff */
[----:B------:R-:W-:-:S08]  /*2830*/  SHF.L.U32 R3, R12, 0x1f, RZ ;  /* 0x0000001f0c037819 */ /* 0x000fd000000006ff */
[----:B------:R-:W1:Y:S02]  /*2840*/  SYNCS.PHASECHK.TRANS64 P0, [UR5+0x70], R3 ;  /* 0x00007003ff0075a7 */ /* 0x000e640008001005 */
[----:B-1----:R-:W-:Y:S05]  /*2850*/  @P0 BRA `(.L_x_44) ;  /* 0x0000000000080947 */ /* 0x002fea0003800000 */
[----:B------:R-:W1:Y:S02]  /*2860*/  SYNCS.PHASECHK.TRANS64.TRYWAIT P0, [UR5+0x70], R3 ;  /* 0x00007003ff0075a7 */ /* 0x000e640008001105 */
[----:B-1----:R-:W-:Y:S05]  /*2870*/  @!P0 BRA `(.L_x_45) ;  /* 0x0000004800cc8947 */ /* 0x002fea0003800000 */
.L_x_44:
[----:B------:R-:W-:-:S04]  /*2880*/  UIADD3 UR4, UPT, UPT, UR6, 0x1, URZ ;  /* 0x0000000106047890 */ /* 0x000fc8000fffe0ff */
[----:B------:R-:W-:-:S04]  /*2890*/  UISETP.NE.AND UP0, UPT, UR4, 0x2, UPT ;  /* 0x000000020400788c */ /* 0x000fc8000bf05270 */
[----:B------:R-:W-:Y:S02]  /*28a0*/  USEL UR7, URZ, 0x1, UP0 ;  /* 0x00000001ff077887 */ /* 0x000fe40008000000 */
[----:B------:R-:W-:-:S04]  /*28b0*/  USEL UR4, UR4, URZ, UP0 ;  /* 0x000000ff04047287 */ /* 0x000fc80008000000 */
[----:B------:R-:W-:Y:S01]  /*28c0*/  ULEA UR4, UR4, UR37, 0x3 ;  /* 0x0000002504047291 */ /* 0x000fe2000f8e18ff */
[----:B-1----:R-:W-:-:S04]  /*28d0*/  LOP3.LUT R3, R12, UR7, RZ, 0x3c, !PT ;  /* 0x000000070c037c12 */ /* 0x002fc8000f8e3cff */
[----:B------:R-:W-:-:S04]  /*28e0*/  SHF.L.U32 R0, R3, 0x1f, RZ ;  /* 0x0000001f03007819 */ /* 0x000fc800000006ff */
[----:B------:R-:W1:Y:S02]  /*28f0*/  SYNCS.PHASECHK.TRANS64 P0, [UR4+0x70], R0 ;  /* 0x00007000ff0075a7 */ /* 0x000e640008001004 */
[----:B-1----:R-:W-:Y:S05]  /*2900*/  @P0 EXIT ;  /* 0x000000000000094d */ /* 0x002fea0003800000 */
[----:B------:R-:W-:Y:S02]  /*2910*/  SHF.L.U32 R3, R3, 0x1f, RZ ;  /* 0x0000001f03037819 */ /* 0x000fe400000006ff */
[----:B------:R-:W-:-:S07]  /*2920*/  MOV R0, UR4 ;  /* 0x0000000400007c02 */ /* 0x000fce0008000f00 */
.L_x_46:
[----:B-1----:R1:W2:Y:S02]  /*2930*/  SYNCS.PHASECHK.TRANS64.TRYWAIT P0, [R0+URZ+0x70], R3 ;  /* 0x00007003000075a7 */ /* 0x0022a400080011ff */
[----:B--2---:R-:W-:Y:S05]  /*2940*/  @!P0 NANOSLEEP.SYNCS 0x989680 ;  /* 0x009896800000895d */ /* 0x004fea0003900000 */
[----:B------:R-:W2:Y:S02]  /*2950*/  @!P0 SYNCS.PHASECHK.TRANS64 P0, [R0+URZ+0x70], R3 ;  /* 0x00007003000085a7 */ /* 0x000ea400080010ff */
[----:B--2---:R-:W-:Y:S05]  /*2960*/  @P0 EXIT ;  /* 0x000000000000094d */ /* 0x004fea0003800000 */
[----:B------:R-:W-:Y:S05]  /*2970*/  BRA `(.L_x_46) ;  /* 0xfffffffc00ec7947 */ /* 0x000fea000383ffff */
.L_x_39:
[----:B------:R-:W-:-:S09]  /*2980*/  UISETP.NE.AND UP1, UPT, UR8, URZ, UPT ;  /* 0x000000ff0800728c */ /* 0x000fd2000bf25270 */
[----:B------:R-:W-:Y:S05]  /*2990*/  BRA.U UP1, `(.L_x_47) ;  /* 0x0000000d01947547 */ /* 0x000fea000b800000 */
[----:B------:R-:W-:Y:S01]  /*29a0*/  UMOV UR4, 0x40 ;  /* 0x0000004000047882 */ /* 0x000fe20000000000 */
[----:B------:R-:W-:Y:S01]  /*29b0*/  NOP ;  /* 0x0000000000007918 */ /* 0x000fe20000000000 */
[----:B------:R-:W-:Y:S01]  /*29c0*/  ULEA UR4, UR37, UR4, 0x18 ;  /* 0x0000000425047291 */ /* 0x000fe2000f8ec0ff */
[----:B------:R-:W-:Y:S02]  /*29d0*/  UMOV UR5, 0x400 ;  /* 0x0000040000057882 */ /* 0x000fe40000000000 */
[----:B------:R-:W-:-:S06]  /*29e0*/  ULEA UR37, UR37, UR5, 0x18 ;  /* 0x0000000525257291 */ /* 0x000fcc000f8ec0ff */
[----:B------:R-:W1:Y:S02]  /*29f0*/  LDS.U8 R0, [UR4+0x1c] ;  /* 0x00001c04ff007984 */ /* 0x000e640008000000 */
[----:B-1----:R-:W-:-:S13]  /*2a00*/  ISETP.NE.AND P0, PT, R0, RZ, PT ;  /* 0x000000ff0000720c */ /* 0x002fda0003f05270 */
[----:B------:R-:W-:Y:S05]  /*2a10*/  @P0 BRA `(.L_x_48) ;  /* 0x0000000000580947 */ /* 0x000fea0003800000 */
[----:B------:R-:W-:-:S13]  /*2a20*/  ELECT P0, URZ, PT ;  /* 0x0000000000ff782f */ /* 0x000fda0003800000 */
[----:B------:R-:W-:Y:S05]  /*2a30*/  @!P0 BRA `(.L_x_49) ;  /* 0x0000000000608947 */ /* 0x000fea0003800000 */
[----:B------:R-:W-:Y:S01]  /*2a40*/  UMOV UR5, 0x10 ;  /* 0x0000001000057882 */ /* 0x000fe20000000000 */
[----:B------:R-:W-:Y:S01]  /*2a50*/  HFMA2 R0, -RZ, RZ, 0, 5.9604644775390625e-08 ;  /* 0x00000001ff007431 */ /* 0x000fe200000001ff */
[----:B------:R-:W-:-:S03]  /*2a60*/  MOV R2, 0xffff ;  /* 0x0000ffff00027802 */ /* 0x000fc60000000f00 */
[----:B------:R-:W-:Y:S04]  /*2a70*/  DEPBAR.LE SB1, 0x36 ;  /* 0x00009d800000791a */ /* 0x000fe80000000000 */
[----:B------:R-:W1:Y:S02]  /*2a80*/  UTCATOMSWS.FIND_AND_SET.ALIGN UP0, UR5, UR5 ;  /* 0x00000005000575e3 */ /* 0x000e640008000800 */
[----:B-1----:R-:W-:Y:S01]  /*2a90*/  MOV R3, UR5 ;  /* 0x0000000500037c02 */ /* 0x002fe20008000f00 */
[----:B------:R-:W-:Y:S06]  /*2aa0*/  BRA.U UP0, `(.L_x_50) ;  /* 0x0000000100187547 */ /* 0x000fec000b800000 */
.L_x_51:
[----:B------:R-:W-:Y:S05]  /*2ab0*/  NANOSLEEP 0x64 ;  /* 0x000000640000795d */ /* 0x000fea0003800000 */
[----:B------:R-:W-:-:S05]  /*2ac0*/  UMOV UR5, 0x10 ;  /* 0x0000001000057882 */ /* 0x000fca0000000000 */
[----:B------:R-:W-:Y:S04]  /*2ad0*/  DEPBAR.LE SB1, 0x36 ;  /* 0x00009d800000791a */ /* 0x000fe80000000000 */
[----:B------:R-:W1:Y:S02]  /*2ae0*/  UTCATOMSWS.FIND_AND_SET.ALIGN UP0, UR5, UR5 ;  /* 0x00000005000575e3 */ /* 0x000e640008000800 */
[----:B-1----:R-:W-:Y:S01]  /*2af0*/  MOV R3, UR5 ;  /* 0x0000000500037c02 */ /* 0x002fe20008000f00 */
[----:B------:R-:W-:Y:S05]  /*2b00*/  BRA.U !UP0, `(.L_x_51) ;  /* 0xfffffffd08e87547 */ /* 0x000fea000b83ffff */
.L_x_50:
[-C--:B------:R-:W-:Y:S02]  /*2b10*/  SHF.L.U32 R2, R2, R3.reuse, RZ ;  /* 0x0000000302027219 */ /* 0x080fe400000006ff */
[----:B------:R-:W-:Y:S01]  /*2b20*/  SHF.L.U32 R0, R0, R3, RZ ;  /* 0x0000000300007219 */ /* 0x000fe200000006ff */
[----:B------:R-:W-:Y:S02]  /*2b30*/  IMAD.SHL.U32 R3, R3, 0x20, RZ ;  /* 0x0000002003037824 */ /* 0x000fe400078e00ff */
[----:B------:R1:W-:Y:S04]  /*2b40*/  ATOMS.OR RZ, [UR4+0x14], R2 ;  /* 0x00001402ffff798c */ /* 0x0003e8000b000004 */
[----:B------:R1:W-:Y:S04]  /*2b50*/  ATOMS.OR RZ, [UR4+0x18], R0 ;  /* 0x00001800ffff798c */ /* 0x0003e8000b000004 */
[----:B------:R1:W-:Y:S01]  /*2b60*/  STS [UR37+0x110], R3 ;  /* 0x00011003ff007988 */ /* 0x0003e20008000825 */
[----:B------:R-:W-:Y:S05]  /*2b70*/  BRA `(.L_x_49) ;  /* 0x0000000000107947 */ /* 0x000fea0003800000 */
.L_x_48:
[----:B------:R-:W-:Y:S02]  /*2b80*/  MOV R0, 0xffffffff ;  /* 0xffffffff00007802 */ /* 0x000fe40000000f00 */
[----:B------:R-:W-:-:S03]  /*2b90*/  MOV R2, 0x2bc0 ;  /* 0x00002bc000027802 */ /* 0x000fc60000000f00 */
[----:B------:R1:W-:Y:S04]  /*2ba0*/  STS [UR37+0x110], R0 ;  /* 0x00011000ff007988 */ /* 0x0003e80008000825 */
[----:B-1-3-5:R-:W-:Y:S05]  /*2bb0*/  CALL.REL.NOINC `($__internal_1_$__cuda_sm10x_tcgen05_guardrail_trap_phase_invalid_during_alloc) ;  /* 0x0000004c00887944 */ /* 0x02afea0003c00000 */
.L_x_49:
[----:B------:R-:W-:Y:S05]  /*2bc0*/  WARPSYNC.ALL ;  /* 0x0000000000007948 */ /* 0x000fea0003800000 */
[----:B------:R-:W2:Y:S01]  /*2bd0*/  S2UR UR6, SR_CgaCtaId ;  /* 0x00000000000679c3 */ /* 0x000ea20000008800 */
[----:B------:R-:W-:Y:S01]  /*2be0*/  UMOV UR4, 0x400 ;  /* 0x0000040000047882 */ /* 0x000fe20000000000 */
[----:B------:R-:W-:-:S06]  /*2bf0*/  NOP ;  /* 0x0000000000007918 */ /* 0x000fcc0000000000 */
[----:B------:R-:W-:Y:S06]  /*2c00*/  BAR.ARV 0x6, 0xa0 ;  /* 0x0182800000007b1d */ /* 0x000fec0000002000 */
[----:B------:R-:W4:Y:S01]  /*2c10*/  LDCU UR7, c[0x0][0x38c] ;  /* 0x00007180ff0777ac */ /* 0x000f220008000800 */
[----:B------:R-:W-:Y:S01]  /*2c20*/  IMAD.MOV.U32 R11, RZ, RZ, 0x1 ;  /* 0x00000001ff0b7424 */ /* 0x000fe200078e00ff */
[----:B------:R-:W-:Y:S01]  /*2c30*/  CS2R R8, SRZ ;  /* 0x0000000000087805 */ /* 0x000fe2000001ff00 */
[----:B------:R-:W-:Y:S01]  /*2c40*/  IMAD.MOV.U32 R10, RZ, RZ, RZ ;  /* 0x000000ffff0a7224 */ /* 0x000fe200078e00ff */
[----:B------:R-:W-:Y:S01]  /*2c50*/  UMOV UR18, URZ ;  /* 0x000000ff00127c82 */ /* 0x000fe20008000000 */
[----:B------:R-:W-:Y:S01]  /*2c60*/  UMOV UR17, URZ ;  /* 0x000000ff00117c82 */ /* 0x000fe20008000000 */
[----:B------:R-:W-:Y:S01]  /*2c70*/  UMOV UR22, 0x0 ;  /* 0x0000000000167882 */ /* 0x000fe20000000000 */
[----:B------:R-:W-:Y:S01]  /*2c80*/  UMOV UR23, 0x42004a0 ;  /* 0x042004a000177882 */ /* 0x000fe20000000000 */
[----:B------:R-:W-:Y:S01]  /*2c90*/  UMOV UR20, 0x0 ;  /* 0x0000000000147882 */ /* 0x000fe20000000000 */
[----:B------:R-:W-:Y:S01]  /*2ca0*/  UMOV UR21, 0x42004a0 ;  /* 0x042004a000157882 */ /* 0x000fe20000000000 */
[----:B--2---:R-:W-:Y:S01]  /*2cb0*/  ULEA UR6, UR6, UR4, 0x18 ;  /* 0x0000000406067291 */ /* 0x004fe2000f8ec0ff */
[----:B------:R-:W2:Y:S03]  /*2cc0*/  LDCU UR4, c[0x0][0x38c] ;  /* 0x00007180ff0477ac */ /* 0x000ea60008000800 */
[----:B------:R-:W-:-:S02]  /*2cd0*/  UIADD3 UR11, UPT, UPT, UR6, 0x4400, URZ ;  /* 0x00004400060b7890 */ /* 0x000fc4000fffe0ff */
[----:B----4-:R-:W-:-:S03]  /*2ce0*/  UIADD3 UR7, UPT, UPT, UR7, 0x3f, URZ ;  /* 0x0000003f07077890 */ /* 0x010fc6000fffe0ff */
[----:B-1----:R-:W1:Y:S01]  /*2cf0*/  LDS R0, [UR6+0x110] ;  /* 0x00011006ff007984 */ /* 0x002e620008000800 */
[----:B------:R-:W-:Y:S02]  /*2d00*/  UIADD3 UR12, UPT, UPT, UR6, 0x7400, URZ ;  /* 0x00007400060c7890 */ /* 0x000fe4000fffe0ff */
[----:B------:R-:W-:Y:S02]  /*2d10*/  USHF.R.S32.HI UR5, URZ, 0x1f, UR7 ;  /* 0x0000001fff057899 */ /* 0x000fe40008011407 */
[----:B------:R-:W-:Y:S02]  /*2d20*/  USHF.R.U32.HI UR11, URZ, 0x4, UR11 ;  /* 0x00000004ff0b7899 */ /* 0x000fe4000801160b */
[----:B------:R-:W-:Y:S02]  /*2d30*/  ULEA.HI UR5, UR5, UR7, URZ, 0x6 ;  /* 0x0000000705057291 */ /* 0x000fe4000f8f30ff */
[----:B------:R-:W-:Y:S02]  /*2d40*/  USHF.R.U32.HI UR12, URZ, 0x4, UR12 ;  /* 0x00000004ff0c7899 */ /* 0x000fe4000801160c */
[----:B------:R-:W-:-:S02]  /*2d50*/  USHF.R.S32.HI UR5, URZ, 0x6, UR5 ;  /* 0x00000006ff057899 */ /* 0x000fc40008011405 */
[----:B------:R-:W-:Y:S02]  /*2d60*/  ULOP3.LUT UR11, UR11, 0x3fff, URZ, 0xc0, !UPT ;  /* 0x00003fff0b0b7892 */ /* 0x000fe4000f8ec0ff */
[----:B------:R-:W-:Y:S02]  /*2d70*/  UISETP.LT.AND UP0, UPT, UR5, 0x1, UPT ;  /* 0x000000010500788c */ /* 0x000fe4000bf01270 */
[----:B------:R-:W-:Y:S02]  /*2d80*/  ULOP3.LUT UR12, UR12, 0x3fff, URZ, 0xc0, !UPT ;  /* 0x00003fff0c0c7892 */ /* 0x000fe4000f8ec0ff */
[----:B------:R-:W-:Y:S02]  /*2d90*/  USEL UR10, UR5, 0x1, !UP0 ;  /* 0x00000001050a7887 */ /* 0x000fe4000c000000 */
[----:B------:R-:W-:Y:S02]  /*2da0*/  ULOP3.LUT UR11, UR11, 0x10000, URZ, 0xfc, !UPT ;  /* 0x000100000b0b7892 */ /* 0x000fe4000f8efcff */
[----:B------:R-:W-:-:S02]  /*2db0*/  ULOP3.LUT UR12, UR12, 0x10000, URZ, 0xfc, !UPT ;  /* 0x000100000c0c7892 */ /* 0x000fc4000f8efcff */
[----:B------:R-:W-:Y:S02]  /*2dc0*/  UIADD3 UR10, UPT, UPT, -UR10, URZ, URZ ;  /* 0x000000ff0a0a7290 */ /* 0x000fe4000fffe1ff */
[----:B--2---:R-:W-:Y:S01]  /*2dd0*/  UISETP.GE.AND UP3, UPT, UR4, 0x1, UPT ;  /* 0x000000010400788c */ /* 0x004fe2000bf66270 */
[----:B-1----:R-:W-:-:S15]  /*2de0*/  R2UR UR19, R0 ;  /* 0x00000000001372ca */ /* 0x002fde00000e0000 */
.L_x_58:
[----:B------:R-:W-:Y:S02]  /*2df0*/  LEA R0, R10, UR6, 0x3 ;  /* 0x000000060a007c11 */ /* 0x000fe4000f8e18ff */
[----:B------:R-:W-:Y:S02]  /*2e00*/  SHF.L.U32 R5, R9, 0x1f, RZ ;  /* 0x0000001f09057819 */ /* 0x000fe400000006ff */
[----:B------:R-:W-:Y:S01]  /*2e10*/  PLOP3.LUT P0, PT, PT, PT, UP3, 0x80, 0x8 ;  /* 0x000000000008781c */ /* 0x000fe20003f0f038 */
[----:B------:R-:W-:Y:S01]  /*2e20*/  VIADD R3, R0, 0x70 ;  /* 0x0000007000037836 */ /* 0x000fe20000000000 */
[----:B-1----:R-:W1:Y:S02]  /*2e30*/  SYNCS.PHASECHK.TRANS64.TRYWAIT P1, [R0+URZ+0x60], R5 ;  /* 0x00006005000075a7 */ /* 0x002e6400080211ff */
[----:B-1--4-:R-:W-:Y:S09]  /*2e40*/  @!P1 BRA `(.L_x_52) ;  /* 0x0000004400709947 */ /* 0x012ff20003800000 */
.L_x_117:
[----:B------:R-:W-:Y:S01]  /*2e50*/  LEA R4, R10, UR6, 0x4 ;  /* 0x000000060a047c11 */ /* 0x000fe2000f8e20ff */
[----:B------:R-:W-:Y:S01]  /*2e60*/  @UP3 ULEA UR4, UR17, UR6, 0x3 ;  /* 0x0000000611043291 */ /* 0x000fe2000f8e18ff */
[----:B------:R-:W-:Y:S01]  /*2e70*/  PLOP3.LUT P2, PT, PT, PT, PT, 0x80, 0x8 ;  /* 0x000000000008781c */ /* 0x000fe20003f4f070 */
[----:B------:R-:W-:Y:S01]  /*2e80*/  ULEA UR8, UR18, UR6, 0x3 ;  /* 0x0000000612087291 */ /* 0x000fe2000f8e18ff */
[----:B------:R-:W-:Y:S02]  /*2e90*/  PRMT R3, RZ, 0x654, R3 ;  /* 0x00000654ff037816 */ /* 0x000fe40000000003 */
[----:B-1----:R-:W1:Y:S01]  /*2ea0*/  LDS.128 R4, [R4+0xf0] ;  /* 0x0000f00004047984 */ /* 0x002e620000000c00 */
[----:B------:R-:W-:Y:S02]  /*2eb0*/  @P0 SHF.L.U32 R2, R8, 0x1f, RZ ;  /* 0x0000001f08020819 */ /* 0x000fe400000006ff */
[----:B------:R-:W-:Y:S01]  /*2ec0*/  SHF.L.U32 R0, R11, 0x1f, RZ ;  /* 0x0000001f0b007819 */ /* 0x000fe200000006ff */
[----:B------:R-:W-:Y:S01]  /*2ed0*/  @!PT LDS RZ, [RZ] ;  /* 0x00000000fffff984 */ /* 0x000fe20000000800 */
[----:B------:R-:W-:Y:S01]  /*2ee0*/  @!PT LDS RZ, [RZ] ;  /* 0x00000000fffff984 */ /* 0x000fe20000000800 */
[----:B------:R-:W-:Y:S01]  /*2ef0*/  @!PT LDS RZ, [RZ] ;  /* 0x00000000fffff984 */ /* 0x000fe20000000800 */
[----:B------:R-:W-:Y:S01]  /*2f00*/  @!PT LDS RZ, [RZ] ;  /* 0x00000000fffff984 */ /* 0x000fe20000000800 */
[----:B------:R2:W-:Y:S06]  /*2f10*/  MEMBAR.ALL.CTA ;  /* 0x0000000000007992 */ /* 0x0005ec0000008000 */
[----:B--2---:R-:W2:Y:S02]  /*2f20*/  FENCE.VIEW.ASYNC.S ;  /* 0x00000000000073c6 */ /* 0x004ea40000000000 */
[----:B--2---:R2:W-:Y:S01]  /*2f30*/  SYNCS.ARRIVE.TRANS64.RED.A1T0 RZ, [R3+URZ], RZ ;  /* 0x000000ff03ff79a7 */ /* 0x0045e200081004ff */
[----:B------:R2:W4:Y:S01]  /*2f40*/  @P0 SYNCS.PHASECHK.TRANS64.TRYWAIT P2, [UR4], R2 ;  /* 0x00000002ff0005a7 */ /* 0x0005220008041104 */
[----:B------:R-:W-:Y:S01]  /*2f50*/  ULEA.HI UR4, UR18, UR18, URZ, 0x1 ;  /* 0x0000001212047291 */ /* 0x000fe2000f8f08ff */
[----:B-1----:R-:W-:-:S03]  /*2f60*/  LOP3.LUT P1, RZ, R6, 0x1, RZ, 0xc0, !PT ;  /* 0x0000000106ff7812 */ /* 0x002fc6000782c0ff */
[----:B------:R-:W-:Y:S02]  /*2f70*/  USHF.L.U32 UR9, UR4, 0x6, URZ ;  /* 0x0000000604097899 */ /* 0x000fe400080006ff */
[----:B------:R-:W-:Y:S02]  /*2f80*/  ULOP3.LUT UR4, UR4, 0xffe, URZ, 0xc0, !UPT ;  /* 0x00000ffe04047892 */ /* 0x000fe4000f8ec0ff */
[----:B------:R-:W-:Y:S02]  /*2f90*/  ULOP3.LUT UR9, UR9, 0xffffff80, URZ, 0xc0, !UPT ;  /* 0xffffff8009097892 */ /* 0x000fe4000f8ec0ff */
[----:B------:R-:W-:Y:S02]  /*2fa0*/  UIADD3 UR4, UPT, UPT, -UR4, UR18, URZ ;  /* 0x0000001204047290 */ /* 0x000fe4000fffe1ff */
[----:B------:R-:W-:Y:S01]  /*2fb0*/  UIADD3 UR9, UPT, UPT, UR19, UR9, URZ ;  /* 0x0000000913097290 */ /* 0x000fe2000fffe0ff */
[----:B------:R-:W1:Y:S03]  /*2fc0*/  SYNCS.PHASECHK.TRANS64.TRYWAIT P0, [UR8+0xa0], R0 ;  /* 0x0000a000ff0075a7 */ /* 0x000e660008001108 */
[----:B------:R-:W-:Y:S01]  /*2fd0*/  ULEA UR9, UR4, UR9, 0x14 ;  /* 0x0000000904097291 */ /* 0x000fe2000f8ea0ff */
[----:B-12-4-:R-:W-:Y:S11]  /*2fe0*/  @!P0 BRA `(.L_x_53) ;  /* 0x00000044001c8947 */ /* 0x016ff60003800000 */
.L_x_119:
[----:B------:R-:W-:Y:S01]  /*2ff0*/  IADD3 R10, PT, PT, R10, 0x1, RZ ;  /* 0x000000010a0a7810 */ /* 0x000fe20007ffe0ff */
[----:B------:R-:W-:Y:S06]  /*3000*/  BRA.U !UP3, `(.L_x_54) ;  /* 0x000000010b987547 */ /* 0x000fec000b800000 */
[----:B------:R-:W-:Y:S01]  /*3010*/  UPLOP3.LUT UP4, UPT, UPT, UPT, UPT, 0x40, 0x4 ;  /* 0x000000000004789c */ /* 0x000fe20003f8e870 */
[----:B------:R-:W-:Y:S01]  /*3020*/  UMOV UR16, UR10 ;  /* 0x0000000a00107c82 */ /* 0x000fe20008000000 */
[----:B------:R-:W-:Y:S01]  /*3030*/  UMOV UR15, UR5 ;  /* 0x00000005000f7c82 */ /* 0x000fe20008000000 */
[----:B------:R-:W-:-:S08]  /*3040*/  UMOV UR14, UR17 ;  /* 0x00000011000e7c82 */ /* 0x000fd00008000000 */
.L_x_57:
[----:B------:R-:W-:Y:S02]  /*3050*/  UIADD3 UR16, UPT, UPT, UR16, 0x1, URZ ;  /* 0x0000000110107890 */ /* 0x000fe4000fffe0ff */
[----:B--2---:R-:W-:Y:S02]  /*3060*/  ULEA UR7, UR14, UR6, 0x3 ;  /* 0x000000060e077291 */ /* 0x004fe4000f8e18ff */
[----:B------:R-:W-:Y:S01]  /*3070*/  UISETP.NE.AND UP0, UPT, UR16, URZ, UPT ;  /* 0x000000ff1000728c */ /* 0x000fe2000bf05270 */
[----:B----4-:R-:W-:Y:S10]  /*3080*/  @P2 BRA `(.L_x_55) ;  /* 0x00000000000c2947 */ /* 0x010ff40003800000 */
[----:B-1----:R-:W-:Y:S04]  /*3090*/  SHF.L.U32 R3, R8, 0x1f, RZ ;  /* 0x0000001f08037819 */ /* 0x002fe800000006ff */
[----:B------:R-:W1:Y:S02]  /*30a0*/  SYNCS.PHASECHK.TRANS64.TRYWAIT P0, [UR7], R3 ;  /* 0x00000003ff0075a7 */ /* 0x000e640008001107 */
[----:B-1----:R-:W-:Y:S05]  /*30b0*/  @!P0 BRA `(.L_x_56) ;  /* 0x0000004400008947 */ /* 0x002fea0003800000 */
.L_x_55:
[----:B------:R-:W-:Y:S01]  /*30c0*/  UISETP.NE.AND UP1, UPT, UR15, 0x1, UPT ;  /* 0x000000010f00788c */ /* 0x000fe2000bf25270 */
[----:B------:R-:W-:Y:S01]  /*30d0*/  PLOP3.LUT P2, PT, PT, PT, PT, 0x80, 0x8 ;  /* 0x000000000008781c */ /* 0x000fe20003f4f070 */
[----:B------:R-:W-:Y:S02]  /*30e0*/  UIADD3 UR17, UPT, UPT, UR14, 0x1, URZ ;  /* 0x000000010e117890 */ /* 0x000fe4000fffe0ff */
[----:B------:R-:W-:Y:S02]  /*30f0*/  ULEA UR24, UR14, UR12, 0x9 ;  /* 0x0000000c0e187291 */ /* 0x000fe4000f8e48ff */
[----:B------:R-:W-:Y:S01]  /*3100*/  UISETP.NE.AND UP2, UPT, UR17, 0x3, UPT ;  /* 0x000000031100788c */ /* 0x000fe2000bf45270 */
[----:B------:R-:W-:Y:S01]  /*3110*/  PLOP3.LUT P0, PT, PT, PT, UP1, 0x80, 0x8 ;  /* 0x000000000008781c */ /* 0x000fe20003f0f018 */
[----:B------:R-:W-:Y:S02]  /*3120*/  ULEA UR26, UR14, UR11, 0x8 ;  /* 0x0000000b0e1a7291 */ /* 0x000fe4000f8e40ff */
[----:B------:R-:W-:Y:S02]  /*3130*/  USEL UR13, URZ, 0x1, UP2 ;  /* 0x00000001ff0d7887 */ /* 0x000fe40009000000 */
[----:B------:R-:W-:Y:S02]  /*3140*/  USEL UR17, UR17, URZ, UP2 ;  /* 0x000000ff11117287 */ /* 0x000fe40009000000 */
[----:B------:R-:W-:Y:S02]  /*3150*/  UIADD3 UR30, UPT, UPT, UR24, 0x2, URZ ;  /* 0x00000002181e7890 */ /* 0x000fe4000fffe0ff */
[----:B------:R-:W-:Y:S01]  /*3160*/  @UP1 ULEA UR4, UR17, UR6, 0x3 ;  /* 0x0000000611041291 */ /* 0x000fe2000f8e18ff */
[----:B------:R-:W-:Y:S01]  /*3170*/  LOP3.LUT R8, R8, UR13, RZ, 0x3c, !PT ;  /* 0x0000000d08087c12 */ /* 0x000fe2000f8e3cff */
[----:B------:R-:W-:Y:S02]  /*3180*/  UIADD3 UR28, UPT, UPT, UR26, 0x2, URZ ;  /* 0x000000021a1c7890 */ /* 0x000fe4000fffe0ff */
[----:B------:R-:W-:Y:S01]  /*3190*/  UIADD3 UR7, UPT, UPT, UR7, 0x18, URZ ;  /* 0x0000001807077890 */ /* 0x000fe2000fffe0ff */
[----:B-1----:R-:W-:Y:S01]  /*31a0*/  @P0 SHF.L.U32 R0, R8, 0x1f, RZ ;  /* 0x0000001f08000819 */ /* 0x002fe200000006ff */
[----:B------:R-:W-:Y:S01]  /*31b0*/  UMOV UR25, 0x80004020 ;  /* 0x8000402000197882 */ /* 0x000fe20000000000 */
[----:B------:R-:W-:Y:S01]  /*31c0*/  UMOV UR27, 0x80004020 ;  /* 0x80004020001b7882 */ /* 0x000fe20000000000 */
[----:B------:R-:W-:Y:S01]  /*31d0*/  UMOV UR31, 0x80004020 ;  /* 0x80004020001f7882 */ /* 0x000fe20000000000 */
[----:B------:R2:W4:Y:S01]  /*31e0*/  @P0 SYNCS.PHASECHK.TRANS64.TRYWAIT P2, [UR4], R0 ;  /* 0x00000000ff0005a7 */ /* 0x0005220008041104 */
[----:B------:R-:W-:Y:S01]  /*31f0*/  UIADD3 UR15, UPT, UPT, UR15, -0x1, URZ ;  /* 0xffffffff0f0f7890 */ /* 0x000fe2000fffe0ff */
[----:B------:R2:W-:Y:S01]  /*3200*/  UTCIMMA gdesc[UR26], gdesc[UR24], tmem[UR9], tmem[UR22], idesc[UR23], UP4 ;  /* 0x00ff16181a0075ea */ /* 0x0005e2000a000109 */
[----:B------:R-:W-:Y:S01]  /*3210*/  UPLOP3.LUT UP4, UPT, UPT, UPT, UPT, 0x80, 0x8 ;  /* 0x000000000008789c */ /* 0x000fe20003f8f070 */
[----:B------:R-:W-:Y:S01]  /*3220*/  UMOV UR29, 0x80004020 ;  /* 0x80004020001d7882 */ /* 0x000fe20000000000 */
[----:B------:R-:W-:Y:S01]  /*3230*/  UMOV UR14, UR17 ;  /* 0x00000011000e7c82 */ /* 0x000fe20008000000 */
[----:B------:R2:W-:Y:S01]  /*3240*/  UTCIMMA gdesc[UR28], gdesc[UR30], tmem[UR9], tmem[UR20], idesc[UR21], UPT ;  /* 0x00ff141e1c0075ea */ /* 0x0005e2000b800109 */
[----:B------:R2:W-:Y:S01]  /*3250*/  UTCBAR [UR7], URZ ;  /* 0x000000ff070073e9 */ /* 0x0005e200080000ff */
[----:B------:R-:W-:Y:S06]  /*3260*/  BRA.U UP0, `(.L_x_57) ;  /* 0xfffffffd00787547 */ /* 0x000fec000b83ffff */
.L_x_54:
[----:B------:R-:W-:Y:S01]  /*3270*/  UIADD3 UR18, UPT, UPT, UR18, 0x1, URZ ;  /* 0x0000000112127890 */ /* 0x000fe2000fffe0ff */
[C---:B------:R-:W-:Y:S01]  /*3280*/  ISETP.NE.AND P0, PT, R10.reuse, 0x2, PT ;  /* 0x000000020a00780c */ /* 0x040fe20003f05270 */
[----:B------:R-:W-:Y:S02]  /*3290*/  UIADD3 UR8, UPT, UPT, UR8, 0x80, URZ ;  /* 0x0000008008087890 */ /* 0x000fe4000fffe0ff */
[----:B------:R-:W-:Y:S01]  /*32a0*/  UISETP.NE.AND UP0, UPT, UR18, 0x4, UPT ;  /* 0x000000041200788c */ /* 0x000fe2000bf05270 */
[----:B-12---:R-:W-:Y:S02]  /*32b0*/  SEL R0, RZ, 0x1, P0 ;  /* 0x00000001ff007807 */ /* 0x006fe40000000000 */
[----:B------:R-:W-:Y:S01]  /*32c0*/  SEL R10, R10, RZ, P0 ;  /* 0x000000ff0a0a7207 */ /* 0x000fe20000000000 */
[----:B------:R-:W-:Y:S01]  /*32d0*/  USEL UR4, URZ, 0x1, UP0 ;  /* 0x00000001ff047887 */ /* 0x000fe20008000000 */
[----:B------:R-:W-:Y:S01]  /*32e0*/  LOP3.LUT R9, R9, R0, RZ, 0x3c, !PT ;  /* 0x0000000009097212 */ /* 0x000fe200078e3cff */
[----:B------:R-:W-:Y:S01]  /*32f0*/  USEL UR18, UR18, URZ, UP0 ;  /* 0x000000ff12127287 */ /* 0x000fe20008000000 */
[----:B------:R1:W-:Y:S03]  /*3300*/  UTCBAR [UR8], URZ ;  /* 0x000000ff080073e9 */ /* 0x0003e600080000ff */
[----:B------:R-:W-:Y:S01]  /*3310*/  LOP3.LUT R11, R11, UR4, RZ, 0x3c, !PT ;  /* 0x000000040b0b7c12 */ /* 0x000fe2000f8e3cff */
[----:B------:R-:W-:Y:S07]  /*3320*/  @P1 BRA `(.L_x_58) ;  /* 0xfffffff800b01947 */ /* 0x000fee000383ffff */
[----:B------:R-:W2:Y:S01]  /*3330*/  S2UR UR4, SR_CgaCtaId ;  /* 0x00000000000479c3 */ /* 0x000ea20000008800 */
[----:B------:R-:W-:Y:S01]  /*3340*/  ELECT P0, URZ, PT ;  /* 0x0000000000ff782f */ /* 0x000fe20003800000 */
[----:B------:R-:W-:Y:S01]  /*3350*/  IMAD.MOV.U32 R0, RZ, RZ, 0x1 ;  /* 0x00000001ff007424 */ /* 0x000fe200078e00ff */
[----:B------:R-:W-:Y:S01]  /*3360*/  UIADD3 UR6, UPT, UPT, UR6, 0xa0, URZ ;  /* 0x000000a006067890 */ /* 0x000fe2000fffe0ff */
[----:B------:R-:W-:Y:S01]  /*3370*/  SHF.L.U32 R3, R11, 0x1f, RZ ;  /* 0x0000001f0b037819 */ /* 0x000fe200000006ff */
[----:B------:R-:W-:-:S03]  /*3380*/  UMOV UR5, 0x40 ;  /* 0x0000004000057882 */ /* 0x000fc60000000000 */
[----:B------:R-:W-:Y:S01]  /*3390*/  UVIRTCOUNT.DEALLOC.SMPOOL 0x80 ;  /* 0x000000800000784c */ /* 0x000fe20000000000 */
[----:B--2---:R-:W-:Y:S02]  /*33a0*/  ULEA UR4, UR4, UR5, 0x18 ;  /* 0x0000000504047291 */ /* 0x004fe4000f8ec0ff */
[----:B------:R-:W-:-:S07]  /*33b0*/  ULEA UR5, UR18, UR6, 0x3 ;  /* 0x0000000612057291 */ /* 0x000fce000f8e18ff */
[----:B------:R2:W-:Y:S02]  /*33c0*/  @P0 STS.U8 [UR4+0x1c], R0 ;  /* 0x00001c00ff000988 */ /* 0x0005e40008000004 */
[----:B------:R-:W3:Y:S02]  /*33d0*/  SYNCS.PHASECHK.TRANS64.TRYWAIT P0, [UR5], R3 ;  /* 0x00000003ff0075a7 */ /* 0x000ee40008001105 */
[----:B--23--:R-:W-:Y:S05]  /*33e0*/  @!P0 BRA `(.L_x_59) ;  /* 0x00000040004c8947 */ /* 0x00cfea0003800000 */
.L_x_122:
[----:B------:R-:W-:-:S04]  /*33f0*/  UIADD3 UR7, UPT, UPT, UR18, 0x1, URZ ;  /* 0x0000000112077890 */ /* 0x000fc8000fffe0ff */
[----:B------:R-:W-:-:S04]  /*3400*/  UISETP.NE.AND UP0, UPT, UR7, 0x4, UPT ;  /* 0x000000040700788c */ /* 0x000fc8000bf05270 */
[----:B-1----:R-:W-:Y:S02]  /*3410*/  USEL UR8, URZ, 0x1, UP0 ;  /* 0x00000001ff087887 */ /* 0x002fe40008000000 */
[----:B------:R-:W-:-:S04]  /*3420*/  USEL UR7, UR7, URZ, UP0 ;  /* 0x000000ff07077287 */ /* 0x000fc80008000000 */
[----:B------:R-:W-:Y:S01]  /*3430*/  ULEA UR5, UR7, UR6, 0x3 ;  /* 0x0000000607057291 */ /* 0x000fe2000f8e18ff */
[----:B------:R-:W-:-:S04]  /*3440*/  LOP3.LUT R2, R11, UR8, RZ, 0x3c, !PT ;  /* 0x000000080b027c12 */ /* 0x000fc8000f8e3cff */
[----:B--2---:R-:W-:-:S04]  /*3450*/  SHF.L.U32 R3, R2, 0x1f, RZ ;  /* 0x0000001f02037819 */ /* 0x004fc800000006ff */
[----:B------:R-:W1:Y:S02]  /*3460*/  SYNCS.PHASECHK.TRANS64.TRYWAIT P0, [UR5], R3 ;  /* 0x00000003ff0075a7 */ /* 0x000e640008001105 */
[----:B-1----:R-:W-:Y:S05]  /*3470*/  @!P0 BRA `(.L_x_60) ;  /* 0x0000004000408947 */ /* 0x002fea0003800000 */
.L_x_124:
        /* <DEDUP_REMOVED lines=9> */
.L_x_126:
[----:B------:R-:W-:-:S04]  /*3510*/  UIADD3 UR7, UPT, UPT, UR7, 0x1, URZ ;  /* 0x0000000107077890 */ /* 0x000fc8000fffe0ff */
[----:B------:R-:W-:-:S04]  /*3520*/  UISETP.NE.AND UP0, UPT, UR7, 0x4, UPT ;  /* 0x000000040700788c */ /* 0x000fc8000bf05270 */
[----:B------:R-:W-:Y:S02]  /*3530*/  USEL UR5, URZ, 0x1, UP0 ;  /* 0x00000001ff057887 */ /* 0x000fe40008000000 */
[----:B------:R-:W-:-:S04]  /*3540*/  USEL UR7, UR7, URZ, UP0 ;  /* 0x000000ff07077287 */ /* 0x000fc80008000000 */
[----:B------:R-:W-:Y:S01]  /*3550*/  ULEA UR7, UR7, UR6, 0x3 ;  /* 0x0000000607077291 */ /* 0x000fe2000f8e18ff */
[----:B-1----:R-:W-:-:S04]  /*3560*/  LOP3.LUT R3, R2, UR5, RZ, 0x3c, !PT ;  /* 0x0000000502037c12 */ /* 0x002fc8000f8e3cff */
[----:B------:R-:W-:-:S04]  /*3570*/  SHF.L.U32 R3, R3, 0x1f, RZ ;  /* 0x0000001f03037819 */ /* 0x000fc800000006ff */
[----:B------:R-:W1:Y:S02]  /*3580*/  SYNCS.PHASECHK.TRANS64.TRYWAIT P0, [UR7], R3 ;  /* 0x00000003ff0075a7 */ /* 0x000e640008001107 */
[----:B-1----:R-:W-:Y:S05]  /*3590*/  @!P0 BRA `(.L_x_62) ;  /* 0x0000004000288947 */ /* 0x002fea0003800000 */
.L_x_128:
[----:B------:R-:W-:Y:S01]  /*35a0*/  NOP ;  /* 0x0000000000007918 */ /* 0x000fe20000000000 */
[----:B-1----:R-:W1:Y:S01]  /*35b0*/  LDS R0, [UR4+0x14] ;  /* 0x00001404ff007984 */ /* 0x002e620008000800 */
[----:B------:R-:W-:Y:S01]  /*35c0*/  ULOP3.LUT UR6, UR19, 0xffff, URZ, 0xc0, !UPT ;  /* 0x0000ffff13067892 */ /* 0x000fe2000f8ec0ff */
[----:B------:R-:W-:Y:S01]  /*35d0*/  UMOV UR8, 0xffff ;  /* 0x0000ffff00087882 */ /* 0x000fe20000000000 */
[----:B------:R-:W-:Y:S02]  /*35e0*/  UMOV UR5, 0x1 ;  /* 0x0000000100057882 */ /* 0x000fe40000000000 */
[----:B------:R-:W-:-:S04]  /*35f0*/  USHF.R.U32.HI UR6, URZ, 0x5, UR6 ;  /* 0x00000005ff067899 */ /* 0x000fc80008011606 */
[----:B------:R-:W-:Y:S02]  /*3600*/  USHF.L.U32 UR8, UR8, UR6, URZ ;  /* 0x0000000608087299 */ /* 0x000fe400080006ff */
[----:B------:R-:W-:-:S04]  /*3610*/  USHF.L.U32 UR5, UR5, UR6, URZ ;  /* 0x0000000605057299 */ /* 0x000fc800080006ff */
[----:B-1----:R-:W-:-:S04]  /*3620*/  LOP3.LUT R0, R0, UR8, RZ, 0xc0, !PT ;  /* 0x0000000800007c12 */ /* 0x002fc8000f8ec0ff */
[----:B------:R-:W-:-:S13]  /*3630*/  ISETP.NE.AND P0, PT, R0, UR8, PT ;  /* 0x0000000800007c0c */ /* 0x000fda000bf05270 */
[----:B------:R-:W-:Y:S05]  /*3640*/  @P0 BRA `(.L_x_63) ;  /* 0x0000000000580947 */ /* 0x000fea0003800000 */
[----:B------:R-:W1:Y:S02]  /*3650*/  LDS R0, [UR4+0x18] ;  /* 0x00001804ff007984 */ /* 0x000e640008000800 */
[----:B-1----:R-:W-:-:S04]  /*3660*/  LOP3.LUT R0, R0, UR5, RZ, 0xc0, !PT ;  /* 0x0000000500007c12 */ /* 0x002fc8000f8ec0ff */
[----:B------:R-:W-:-:S13]  /*3670*/  ISETP.NE.AND P0, PT, R0, UR5, PT ;  /* 0x0000000500007c0c */ /* 0x000fda000bf05270 */
[----:B------:R-:W-:Y:S05]  /*3680*/  @P0 BRA `(.L_x_64) ;  /* 0x00000000003c0947 */ /* 0x000fea0003800000 */
[----:B------:R-:W1:Y:S01]  /*3690*/  S2R R2, SR_LANEID ;  /* 0x0000000000027919 */ /* 0x000e620000000000 */
[----:B------:R-:W-:Y:S01]  /*36a0*/  ULOP3.LUT UR8, URZ, UR8, URZ, 0x33, !UPT ;  /* 0x00000008ff087292 */ /* 0x000fe2000f8e33ff */
[----:B------:R-:W-:Y:S01]  /*36b0*/  LOP3.LUT R4, RZ, UR5, RZ, 0x33, !PT ;  /* 0x00000005ff047c12 */ /* 0x000fe2000f8e33ff */
[----:B------:R-:W-:Y:S02]  /*36c0*/  VOTEU.ANY UR7, UPT, PT ;  /* 0x0000000000077886 */ /* 0x000fe400038e0100 */
[----:B------:R-:W-:Y:S01]  /*36d0*/  UFLO.U32 UR7, UR7 ;  /* 0x00000007000772bd */ /* 0x000fe200080e0000 */
[----:B------:R-:W2:Y:S01]  /*36e0*/  REDUX UR5, R4 ;  /* 0x00000000040573c4 */ /* 0x000ea20000000000 */
[----:B------:R-:W-:-:S06]  /*36f0*/  IMAD.U32 R0, RZ, RZ, UR8 ;  /* 0x00000008ff007e24 */ /* 0x000fcc000f8e00ff */
[----:B------:R3:W-:Y:S01]  /*3700*/  UTCATOMSWS.AND URZ, UR8 ;  /* 0x0000000800ff79e3 */ /* 0x0007e20008000000 */
[----:B------:R-:W4:Y:S01]  /*3710*/  REDUX UR6, R0 ;  /* 0x00000000000673c4 */ /* 0x000f220000000000 */
[----:B-1----:R-:W-:Y:S01]  /*3720*/  ISETP.EQ.U32.AND P0, PT, R2, UR7, PT ;  /* 0x0000000702007c0c */ /* 0x002fe2000bf02070 */
[----:B--2---:R-:W-:Y:S01]  /*3730*/  IMAD.U32 R2, RZ, RZ, UR5 ;  /* 0x00000005ff027e24 */ /* 0x004fe2000f8e00ff */
[----:B----4-:R-:W-:-:S11]  /*3740*/  MOV R3, UR6 ;  /* 0x0000000600037c02 */ /* 0x010fd60008000f00 */
[----:B------:R3:W-:Y:S04]  /*3750*/  @P0 ATOMS.AND RZ, [UR4+0x14], R3 ;  /* 0x00001403ffff098c */ /* 0x0007e8000a800004 */
[----:B------:R3:W-:Y:S01]  /*3760*/  @P0 ATOMS.AND RZ, [UR4+0x18], R2 ;  /* 0x00001802ffff098c */ /* 0x0007e2000a800004 */
[----:B------:R-:W-:Y:S05]  /*3770*/  BRA `(.L_x_65) ;  /* 0x0000000000147947 */ /* 0x000fea0003800000 */
.L_x_64:
[----:B------:R-:W-:Y:S02]  /*3780*/  MOV R2, 0x37a0 ;  /* 0x000037a000027802 */ /* 0x000fe40000000f00 */
[----:B----45:R-:W-:Y:S05]  /*3790*/  CALL.REL.NOINC `($__internal_0_$__cuda_sm10x_tcgen05_guardrail_trap_col_being_dealloced_not_returned_by_alloc) ;  /* 0x0000004000847944 */ /* 0x030fea0003c00000 */
[----:B------:R-:W-:Y:S05]  /*37a0*/  BRA `(.L_x_65) ;  /* 0x0000000000087947 */ /* 0x000fea0003800000 */
.L_x_63:
[----:B------:R-:W-:Y:S02]  /*37b0*/  MOV R2, 0x37d0 ;  /* 0x000037d000027802 */ /* 0x000fe40000000f00 */
[----:B----45:R-:W-:Y:S05]  /*37c0*/  CALL.REL.NOINC `($__internal_2_$__cuda_sm10x_tcgen05_guardrail_trap_unallocated_columns_being_dealloced) ;  /* 0x0000004000907944 */ /* 0x030fea0003c00000 */
.L_x_65:
[----:B------:R-:W-:Y:S01]  /*37d0*/  NOP ;  /* 0x0000000000007918 */ /* 0x000fe20000000000 */
[----:B---3--:R-:W-:Y:S05]  /*37e0*/  EXIT ;  /* 0x000000000000794d */ /* 0x008fea0003800000 */
.L_x_47:
[----:B------:R-:W-:-:S09]  /*37f0*/  UISETP.NE.OR UP2, UPT, UR8, 0x3, !UP2 ;  /* 0x000000030800788c */ /* 0x000fd2000d745670 */
[----:B------:R-:W-:Y:S05]  /*3800*/  BRA.U UP2, `(.L_x_66) ;  /* 0x0000000d02407547 */ /* 0x000fea000b800000 */
[----:B------:R-:W1:Y:S01]  /*3810*/  LDC R0, c[0x0][0xb30] ;  /* 0x0002cc00ff007b82 */ /* 0x000e620000000800 */
[----:B------:R-:W2:Y:S01]  /*3820*/  LDCU.64 UR8, c[0x0][0x888] ;  /* 0x00011100ff0877ac */ /* 0x000ea20008000a00 */
[----:B------:R-:W-:Y:S02]  /*3830*/  HFMA2 R29, -RZ, RZ, 0, 0 ;  /* 0x00000000ff1d7431 */ /* 0x000fe400000001ff */
[----:B------:R-:W-:Y:S01]  /*3840*/  IMAD.MOV.U32 R31, RZ, RZ, 0x1 ;  /* 0x00000001ff1f7424 */ /* 0x000fe200078e00ff */
[----:B------:R-:W-:Y:S01]  /*3850*/  MOV R23, 0x1000 ;  /* 0x0000100000177802 */ /* 0x000fe20000000f00 */
[----:B------:R-:W4:Y:S01]  /*3860*/  LDCU.64 UR4, c[0x0][0x890] ;  /* 0x00011200ff0477ac */ /* 0x000f220008000a00 */
[----:B------:R-:W-:Y:S01]  /*3870*/  IMAD.MOV.U32 R30, RZ, RZ, RZ ;  /* 0x000000ffff1e7224 */ /* 0x000fe200078e00ff */
[----:B------:R-:W3:Y:S01]  /*3880*/  LDC R19, c[0x0][0x370] ;  /* 0x0000dc00ff137b82 */ /* 0x000ee20000000800 */
[----:B------:R-:W-:Y:S01]  /*3890*/  UMOV UR7, 0x400 ;  /* 0x0000040000077882 */ /* 0x000fe20000000000 */
[----:B------:R-:W-:-:S02]  /*38a0*/  UPLOP3.LUT UP1, UPT, UPT, UPT, UPT, 0x40, 0x4 ;  /* 0x000000000004789c */ /* 0x000fc40003f2e870 */
[----:B------:R-:W-:-:S04]  /*38b0*/  ULEA UR7, UR37, UR7, 0x18 ;  /* 0x0000000725077291 */ /* 0x000fc8000f8ec0ff */
[----:B------:R-:W3:Y:S01]  /*38c0*/  LDC R2, c[0x0][0xb0c] ;  /* 0x0002c300ff027b82 */ /* 0x000ee20000000800 */
[----:B------:R-:W-:Y:S02]  /*38d0*/  UIADD3 UR13, UPT, UPT, UR7, 0x38, URZ ;  /* 0x00000038070d7890 */ /* 0x000fe4000fffe0ff */
[----:B--2---:R-:W-:Y:S02]  /*38e0*/  UISETP.NE.U32.AND UP2, UPT, UR8, URZ, UPT ;  /* 0x000000ff0800728c */ /* 0x004fe4000bf45070 */
[----:B------:R-:W-:Y:S02]  /*38f0*/  UIADD3 UR17, UPT, UPT, UR7, 0x30, URZ ;  /* 0x0000003007117890 */ /* 0x000fe4000fffe0ff */
[----:B----4-:R-:W-:Y:S01]  /*3900*/  UISETP.NE.U32.AND UP3, UPT, UR4, URZ, UPT ;  /* 0x000000ff0400728c */ /* 0x010fe2000bf65070 */
[----:B------:R-:W2:Y:S01]  /*3910*/  LDC R18, c[0x0][0xb20] ;  /* 0x0002c800ff127b82 */ /* 0x000ea20000000800 */
[----:B-1----:R-:W-:Y:S01]  /*3920*/  ISETP.NE.AND P1, PT, R0, 0x1, PT ;  /* 0x000000010000780c */ /* 0x002fe20003f25270 */
[----:B------:R-:W-:-:S02]  /*3930*/  UISETP.NE.AND.EX UP2, UPT, UR9, URZ, UPT, UP2 ;  /* 0x000000ff0900728c */ /* 0x000fc4000bf45320 */
[----:B------:R-:W-:Y:S02]  /*3940*/  UPRMT UR13, UR37, 0x654, UR13 ;  /* 0x00000654250d7896 */ /* 0x000fe4000800000d */
[----:B------:R-:W-:Y:S02]  /*3950*/  UISETP.NE.AND.EX UP3, UPT, UR5, URZ, UPT, UP3 ;  /* 0x000000ff0500728c */ /* 0x000fe4000bf65330 */
[----:B------:R-:W1:Y:S08]  /*3960*/  LDC.64 R32, c[0x0][0x348] ;  /* 0x0000d200ff207b82 */ /* 0x000e700000000a00 */
[----:B------:R-:W4:Y:S08]  /*3970*/  LDC.64 R16, c[0x0][0xb10] ;  /* 0x0002c400ff107b82 */ /* 0x000f300000000a00 */
[----:B------:R-:W1:Y:S08]  /*3980*/  LDC.64 R6, c[0x0][0xb18] ;  /* 0x0002c600ff067b82 */ /* 0x000e700000000a00 */
[----:B------:R-:W1:Y:S08]  /*3990*/  LDC.64 R4, c[0x0][0xb28] ;  /* 0x0002ca00ff047b82 */ /* 0x000e700000000a00 */
[----:B--23--:R-:W1:Y:S02]  /*39a0*/  LDC R22, c[0x0][0x374] ;  /* 0x0000dd00ff167b82 */ /* 0x00ce640000000800 */
.L_x_75:
[C---:B------:R-:W-:Y:S02]  /*39b0*/  LEA R0, R30.reuse, UR7, 0x3 ;  /* 0x000000071e007c11 */ /* 0x040fe4000f8e18ff */
[----:B------:R-:W-:Y:S02]  /*39c0*/  SHF.L.U32 R3, R29, 0x1f, RZ ;  /* 0x0000001f1d037819 */ /* 0x000fe400000006ff */
[----:B------:R-:W-:Y:S02]  /*39d0*/  LEA R24, R30, UR7, 0x4 ;  /* 0x000000071e187c11 */ /* 0x000fe4000f8e20ff */
[----:B--2---:R-:W2:Y:S02]  /*39e0*/  SYNCS.PHASECHK.TRANS64.TRYWAIT P0, [R0+URZ+0x60], R3 ;  /* 0x00006003000075a7 */ /* 0x004ea400080011ff */
[----:B--2---:R-:W-:Y:S05]  /*39f0*/  @!P0 BRA `(.L_x_67) ;  /* 0x0000003c00288947 */ /* 0x004fea0003800000 */
.L_x_129:
[----:B------:R-:W-:Y:S01]  /*3a00*/  ISETP.GE.AND P0, PT, R40, 0x1, PT ;  /* 0x000000012800780c */ /* 0x000fe20003f06270 */
[----:B------:R-:W3:Y:S01]  /*3a10*/  LDS.128 R24, [R24+0xf0] ;  /* 0x0000f00018187984 */ /* 0x000ee20000000c00 */
[----:B--2---:R-:W-:Y:S01]  /*3a20*/  VIADD R0, R0, 0x70 ;  /* 0x0000007000007836 */ /* 0x004fe20000000000 */
[----:B------:R-:W-:Y:S01]  /*3a30*/  @!PT LDS RZ, [RZ] ;  /* 0x00000000fffff984 */ /* 0x000fe20000000800 */
[----:B------:R-:W-:Y:S01]  /*3a40*/  @!PT LDS RZ, [RZ] ;  /* 0x00000000fffff984 */ /* 0x000fe20000000800 */
[----:B------:R-:W-:Y:S01]  /*3a50*/  @!PT LDS RZ, [RZ] ;  /* 0x00000000fffff984 */ /* 0x000fe20000000800 */
[----:B------:R-:W-:Y:S01]  /*3a60*/  @!PT LDS RZ, [RZ] ;  /* 0x00000000fffff984 */ /* 0x000fe20000000800 */
[----:B------:R2:W-:Y:S06]  /*3a70*/  MEMBAR.ALL.CTA ;  /* 0x0000000000007992 */ /* 0x0005ec0000008000 */
[----:B--2---:R-:W2:Y:S01]  /*3a80*/  FENCE.VIEW.ASYNC.S ;  /* 0x00000000000073c6 */ /* 0x004ea20000000000 */
[----:B------:R-:W-:Y:S04]  /*3a90*/  PRMT R0, RZ, 0x654, R0 ;  /* 0x00000654ff007816 */ /* 0x000fe80000000000 */
[----:B--2---:R2:W-:Y:S01]  /*3aa0*/  SYNCS.ARRIVE.TRANS64.RED.A1T0 RZ, [R0+URZ], RZ ;  /* 0x000000ff00ff79a7 */ /* 0x0045e200081004ff */
[----:B---3--:R-:W-:Y:S11]  /*3ab0*/  LOP3.LUT P3, RZ, R26, 0x1, RZ, 0xc0, !PT ;  /* 0x000000011aff7812 */ /* 0x008ff6000786c0ff */
[----:B------:R-:W-:Y:S02]  /*3ac0*/  @!UPT UIADD3 URZ, UPT, UPT, URZ, URZ, URZ ;  /* 0x000000fffffff290 */ /* 0x000fe4000fffe0ff */
[----:B------:R-:W-:Y:S02]  /*3ad0*/  @P3 MOV R13, R24 ;  /* 0x00000018000d3202 */ /* 0x000fe40000000f00 */
[----:B------:R-:W-:Y:S01]  /*3ae0*/  @P3 LOP3.LUT R8, R25, 0xffff, RZ, 0xc0, !PT ;  /* 0x0000ffff19083812 */ /* 0x000fe200078ec0ff */
[----:B--2---:R-:W-:Y:S06]  /*3af0*/  @!P0 BRA `(.L_x_68) ;  /* 0x0000000000a48947 */ /* 0x004fec0003800000 */
[----:B-1----:R-:W-:Y:S01]  /*3b00*/  IMAD.HI.U32 R35, R22, R7, RZ ;  /* 0x0000000716237227 */ /* 0x002fe200078e00ff */
[----:B------:R-:W-:Y:S02]  /*3b10*/  ISETP.NE.AND P0, PT, R6, 0x1, PT ;  /* 0x000000010600780c */ /* 0x000fe40003f05270 */
[----:B------:R-:W-:Y:S01]  /*3b20*/  ISETP.NE.AND P2, PT, R40, 0x1, PT ;  /* 0x000000012800780c */ /* 0x000fe20003f45270 */
[----:B----4-:R-:W-:Y:S01]  /*3b30*/  IMAD.HI.U32 R34, R19, R16, RZ ;  /* 0x0000001013227227 */ /* 0x010fe200078e00ff */
[----:B------:R-:W-:Y:S02]  /*3b40*/  SHF.R.U32.HI R35, RZ, R18, R35 ;  /* 0x00000012ff237219 */ /* 0x000fe40000011623 */
[----:B------:R-:W-:Y:S01]  /*3b50*/  ISETP.NE.AND P4, PT, R2, 0x1, PT ;  /* 0x000000010200780c */ /* 0x000fe20003f85270 */
[----:B------:R-:W-:Y:S01]  /*3b60*/  IMAD.HI.U32 R36, R13, R16, RZ ;  /* 0x000000100d247227 */ /* 0x000fe200078e00ff */
[----:B------:R-:W-:Y:S02]  /*3b70*/  SHF.R.U32.HI R34, RZ, R17, R34 ;  /* 0x00000011ff227219 */ /* 0x000fe40000011622 */
[----:B------:R-:W-:Y:S01]  /*3b80*/  SEL R3, R22, R35, !P0 ;  /* 0x0000002316037207 */ /* 0x000fe20004000000 */
[C---:B------:R-:W-:Y:S01]  /*3b90*/  IMAD.HI.U32 R35, R8.reuse, R7, RZ ;  /* 0x0000000708237227 */ /* 0x040fe200078e00ff */
[----:B------:R-:W-:Y:S02]  /*3ba0*/  SEL R11, R19, R34, !P4 ;  /* 0x00000022130b7207 */ /* 0x000fe40006000000 */
[----:B------:R-:W-:Y:S01]  /*3bb0*/  SHF.R.U32.HI R36, RZ, R17, R36 ;  /* 0x00000011ff247219 */ /* 0x000fe20000011624 */
[----:B------:R-:W-:Y:S01]  /*3bc0*/  IMAD.HI.U32 R38, R3, R4, RZ ;  /* 0x0000000403267227 */ /* 0x000fe200078e00ff */
[----:B------:R-:W-:Y:S03]  /*3bd0*/  SHF.R.U32.HI R35, RZ, R18, R35 ;  /* 0x00000012ff237219 */ /* 0x000fe60000011623 */
[----:B------:R-:W-:Y:S01]  /*3be0*/  IMAD.HI.U32 R34, R11, R4, RZ ;  /* 0x000000040b227227 */ /* 0x000fe200078e00ff */
[----:B------:R-:W-:Y:S02]  /*3bf0*/  @P2 SHF.R.U32.HI R3, RZ, R5, R38 ;  /* 0x00000005ff032219 */ /* 0x000fe40000011626 */
[----:B------:R-:W-:Y:S02]  /*3c00*/  SEL R9, R8, R35, !P0 ;  /* 0x0000002308097207 */ /* 0x000fe40004000000 */
[----:B------:R-:W-:Y:S01]  /*3c10*/  @P2 SHF.R.U32.HI R11, RZ, R5, R34 ;  /* 0x00000005ff0b2219 */ /* 0x000fe20000011622 */
[C---:B------:R-:W-:Y:S01]  /*3c20*/  IMAD R10, R40.reuse, R3, RZ ;  /* 0x00000003280a7224 */ /* 0x040fe200078e02ff */
[----:B------:R-:W-:Y:S01]  /*3c30*/  SEL R3, R13, R36, !P4 ;  /* 0x000000240d037207 */ /* 0x000fe20006000000 */
[C---:B------:R-:W-:Y:S03]  /*3c40*/  IMAD.HI.U32 R14, R9.reuse, R4, RZ ;  /* 0x00000004090e7227 */ /* 0x040fe600078e00ff */
[----:B------:R-:W-:Y:S01]  /*3c50*/  ISETP.GE.AND P0, PT, R9, R10, PT ;  /* 0x0000000a0900720c */ /* 0x000fe20003f06270 */
[C---:B------:R-:W-:Y:S01]  /*3c60*/  IMAD R12, R40.reuse, R11, RZ ;  /* 0x0000000b280c7224 */ /* 0x040fe200078e02ff */
[-C--:B------:R-:W-:Y:S04]  /*3c70*/  SHF.R.U32.HI R14, RZ, R5.reuse, R14 ;  /* 0x00000005ff0e7219 */ /* 0x080fe8000001160e */
[----:B------:R-:W-:Y:S02]  /*3c80*/  ISETP.GE.OR P0, PT, R3, R12, P0 ;  /* 0x0000000c0300720c */ /* 0x000fe40000706670 */
[----:B------:R-:W-:Y:S05]  /*3c90*/  SEL R15, R9, R14, !P2 ;  /* 0x0000000e090f7207 */ /* 0x000fea0005000000 */
[----:B------:R-:W-:Y:S04]  /*3ca0*/  IMAD.MOV R14, RZ, RZ, -R15 ;  /* 0x000000ffff0e7224 */ /* 0x000fe800078e0a0f */
[----:B------:R-:W-:Y:S02]  /*3cb0*/  IMAD R14, R40, R14, R9 ;  /* 0x0000000e280e7224 */ /* 0x000fe400078e0209 */
[C---:B------:R-:W-:Y:S05]  /*3cc0*/  @!P0 IMAD.HI.U32 R10, R3.reuse, R4, RZ ;  /* 0x00000004030a8227 */ /* 0x040fea00078e00ff */
[----:B------:R-:W-:Y:S04]  /*3cd0*/  @!P0 SHF.R.U32.HI R10, RZ, R5, R10 ;  /* 0x00000005ff0a8219 */ /* 0x000fe8000001160a */
[----:B------:R-:W-:Y:S01]  /*3ce0*/  @!P0 SEL R0, R3, R10, !P2 ;  /* 0x0000000a03008207 */ /* 0x000fe20005000000 */
[----:B------:R-:W-:Y:S03]  /*3cf0*/  IMAD.MOV R10, RZ, RZ, -R3 ;  /* 0x000000ffff0a7224 */ /* 0x000fe600078e0a03 */
[----:B------:R-:W-:Y:S01]  /*3d00*/  @!P0 IADD3 R15, PT, PT, R15, -R0, RZ ;  /* 0x800000000f0f8210 */ /* 0x000fe20007ffe0ff */
[----:B------:R-:W-:Y:S01]  /*3d10*/  @!P0 IMAD R0, R11, R14, R0 ;  /* 0x0000000e0b008224 */ /* 0x000fe200078e0200 */
[----:B------:R-:W-:Y:S01]  /*3d20*/  IADD3 R11, PT, PT, -R9, RZ, RZ ;  /* 0x000000ff090b7210 */ /* 0x000fe20007ffe1ff */
[----:B------:R-:W-:Y:S02]  /*3d30*/  IMAD R13, R2, R10, R13 ;  /* 0x0000000a020d7224 */ /* 0x000fe400078e020d */
[----:B------:R-:W-:Y:S02]  /*3d40*/  @!P0 IMAD R9, R15, R40, R3 ;  /* 0x000000280f098224 */ /* 0x000fe400078e0203 */
[----:B------:R-:W-:Y:S02]  /*3d50*/  @!P0 IMAD.MOV.U32 R3, RZ, RZ, R0 ;  /* 0x000000ffff038224 */ /* 0x000fe400078e0000 */
[----:B------:R-:W-:Y:S02]  /*3d60*/  IMAD R8, R6, R11, R8 ;  /* 0x0000000b06087224 */ /* 0x000fe400078e0208 */
[----:B------:R-:W-:Y:S02]  /*3d70*/  IMAD R13, R3, R2, R13 ;  /* 0x00000002030d7224 */ /* 0x000fe400078e020d */
[----:B------:R-:W-:Y:S02]  /*3d80*/  IMAD R8, R9, R6, R8 ;  /* 0x0000000609087224 */ /* 0x000fe400078e0208 */
.L_x_68:
[----:B------:R-:W-:Y:S05]  /*3d90*/  BRA.U UP1, `(.L_x_69) ;  /* 0x0000000101107547 */ /* 0x000fea000b800000 */
[----:B------:R-:W-:Y:S04]  /*3da0*/  MOV R0, UR6 ;  /* 0x0000000600007c02 */ /* 0x000fe80008000f00 */
[----:B------:R-:W-:Y:S04]  /*3db0*/  SHF.L.U32 R3, R0, 0x1f, RZ ;  /* 0x0000001f00037819 */ /* 0x000fe800000006ff */
[----:B------:R-:W2:Y:S02]  /*3dc0*/  SYNCS.PHASECHK.TRANS64.TRYWAIT P0, [UR7+0x58], R3 ;  /* 0x00005803ff0075a7 */ /* 0x000ea40008001107 */
[----:B--2---:R-:W-:Y:S05]  /*3dd0*/  @!P0 BRA `(.L_x_70) ;  /* 0x0000003800448947 */ /* 0x004fea0003800000 */
.L_x_69:
[----:B------:R-:W-:Y:S02]  /*3de0*/  R2UR UR19, R21 ;  /* 0x00000000151372ca */ /* 0x000fe400000e0000 */
[----:B------:R-:W-:Y:S02]  /*3df0*/  R2UR UR18, R20 ;  /* 0x00000000141272ca */ /* 0x000fe400000e0000 */
[----:B------:R-:W-:Y:S02]  /*3e00*/  ISETP.NE.U32.AND P2, PT, RZ, UR4, PT ;  /* 0x00000004ff007c0c */ /* 0x000fe4000bf45070 */
[----:B------:R-:W-:Y:S02]  /*3e10*/  SHF.L.U32 R12, R31, 0x1f, RZ ;  /* 0x0000001f1f0c7819 */ /* 0x000fe400000006ff */
[----:B------:R-:W-:Y:S05]  /*3e20*/  ISETP.NE.AND.EX P2, PT, RZ, UR5, PT, P2 ;  /* 0x00000005ff007c0c */ /* 0x000fea000bf45320 */
[----:B------:R-:W-:Y:S02]  /*3e30*/  USHF.L.U32 UR19, UR19, 0x6, URZ ;  /* 0x0000000613137899 */ /* 0x000fe400080006ff */
[----:B------:R-:W-:Y:S01]  /*3e40*/  USHF.L.U32 UR18, UR18, 0x7, URZ ;  /* 0x0000000712127899 */ /* 0x000fe200080006ff */
[----:B------:R-:W-:Y:S11]  /*3e50*/  BRA.U !UP3, `(.L_x_71) ;  /* 0x000000010b347547 */ /* 0x000ff6000b800000 */
[----:B------:R-:W-:Y:S01]  /*3e60*/  UPLOP3.LUT UP0, UPT, UPT, UPT, UP2, 0x80, 0x8 ;  /* 0x000000000008789c */ /* 0x000fe20003f0f020 */
[----:B--2---:R-:W-:Y:S02]  /*3e70*/  HFMA2 R0, -RZ, RZ, 0, 5.9604644775390625e-08 ;  /* 0x00000001ff007431 */ /* 0x004fe400000001ff */
[----:B------:R-:W-:Y:S03]  /*3e80*/  IMAD.MOV.U32 R91, RZ, RZ, 0x1 ;  /* 0x00000001ff5b7424 */ /* 0x000fe600078e00ff */
[----:B------:R-:W-:Y:S05]  /*3e90*/  PLOP3.LUT P0, PT, PT, PT, UP0, 0x80, 0x8 ;  /* 0x000000000008781c */ /* 0x000fea0003f0f008 */
[----:B------:R-:W2:Y:S01]  /*3ea0*/  @UP0 LDCU.64 UR10, c[0x0][0x888] ;  /* 0x00011100ff0a07ac */ /* 0x000ea20008000a00 */
[----:B------:R-:W-:Y:S07]  /*3eb0*/  @UP0 UIMAD UR8, UR36, UR4, URZ ;  /* 0x00000004240802a4 */ /* 0x000fee000f8e02ff */
[----:B------:R-:W-:Y:S01]  /*3ec0*/  @!P0 PRMT R91, R0, 0x7610, R91 ;  /* 0x00007610005b8816 */ /* 0x000fe2000000005b */
[----:B--2---:R-:W-:Y:S03]  /*3ed0*/  @UP0 UIMAD.WIDE UR10, UR8, 0x4, UR10 ;  /* 0x00000004080a08a5 */ /* 0x004fe6000f8e020a */
[----:B------:R-:W2:Y:S03]  /*3ee0*/  @!UP0 LDCU UR8, c[0x0][0x880] ;  /* 0x00011000ff0887ac */ /* 0x000ea60008000800 */
[----:B------:R-:W-:Y:S01]  /*3ef0*/  IMAD.U32 R10, RZ, RZ, UR10 ;  /* 0x0000000aff0a7e24 */ /* 0x000fe2000f8e00ff */
[----:B------:R-:W-:Y:S05]  /*3f00*/  MOV R11, UR11 ;  /* 0x0000000b000b7c02 */ /* 0x000fea0008000f00 */
[----:B-----5:R3:W5:Y:S02]  /*3f10*/  @P0 LDG.E R50, desc[UR46][R10.64] ;  /* 0x0000002e0a320981 */ /* 0x020764000c1e1900 */
[----:B--23--:R-:W-:Y:S07]  /*3f20*/  @!P0 IMAD.U32 R50, RZ, RZ, UR8 ;  /* 0x00000008ff328e24 */ /* 0x00cfee000f8e00ff */
.L_x_71:
[----:B-----5:R-:W-:Y:S01]  /*3f30*/  @!P2 ISETP.EQ.AND P0, PT, R50, RZ, PT ;  /* 0x000000ff3200a20c */ /* 0x020fe20003f02270 */
[----:B------:R-:W-:Y:S01]  /*3f40*/  @!UPT UIADD3 URZ, UPT, UPT, URZ, URZ, URZ ;  /* 0x000000fffffff290 */ /* 0x000fe2000fffe0ff */
[----:B------:R-:W-:Y:S11]  /*3f50*/  @!P2 BRA `(.L_x_72) ;  /* 0x000000000014a947 */ /* 0x000ff60003800000 */
[----:B------:R-:W-:Y:S02]  /*3f60*/  LOP3.LUT P2, RZ, R91, 0xff, RZ, 0xc0, !PT ;  /* 0x000000ff5bff7812 */ /* 0x000fe4000784c0ff */
[----:B------:R-:W-:Y:S04]  /*3f70*/  PLOP3.LUT P0, PT, PT, PT, UP0, 0x80, 0x8 ;  /* 0x000000000008781c */ /* 0x000fe80003f0f008 */
[----:B------:R-:W-:Y:S07]  /*3f80*/  PLOP3.LUT P0, PT, P0, PT, PT, 0x8, 0x80 ;  /* 0x000000000080781c */ /* 0x000fee000070e170 */
[----:B------:R-:W-:Y:S11]  /*3f90*/  @P2 ISETP.EQ.AND P0, PT, R50, RZ, PT ;  /* 0x000000ff3200220c */ /* 0x000ff60003f02270 */
[----:B------:R-:W-:Y:S02]  /*3fa0*/  @!UPT UIADD3 URZ, UPT, UPT, URZ, URZ, URZ ;  /* 0x000000fffffff290 */ /* 0x000fe4000fffe0ff */
.L_x_72:
[----:B------:R-:W3:Y:S01]  /*3fb0*/  SYNCS.PHASECHK.TRANS64.TRYWAIT P2, [UR7+0x40], R12 ;  /* 0x0000400cff0075a7 */ /* 0x000ee20008041107 */
[----:B------:R-:W-:Y:S04]  /*3fc0*/  ELECT P4, URZ, PT ;  /* 0x0000000000ff782f */ /* 0x000fe80003880000 */
[----:B------:R-:W-:Y:S11]  /*3fd0*/  PLOP3.LUT P4, PT, P0, P4, PT, 0xf2, 0x2f ;  /* 0x00000000002f781c */ /* 0x000ff60000789e72 */
[----:B------:R-:W-:Y:S02]  /*3fe0*/  @!UPT UIADD3 URZ, UPT, UPT, URZ, URZ, URZ ;  /* 0x000000fffffff290 */ /* 0x000fe4000fffe0ff */
[----:B-1----:R-:W-:Y:S05]  /*3ff0*/  @!P4 IADD3 R21, P0, PT, R32, 0x580, RZ ;  /* 0x000005802015c810 */ /* 0x002fea0007f1e0ff */
[----:B------:R-:W-:Y:S01]  /*4000*/  @!P4 IMAD.X R20, RZ, RZ, R33, P0 ;  /* 0x000000ffff14c224 */ /* 0x000fe200000e0621 */
[----:B---3--:R-:W-:Y:S07]  /*4010*/  @!P2 BRA `(.L_x_73) ;  /* 0x0000003400cca947 */ /* 0x008fee0003800000 */
.L_x_132:
[----:B------:R-:W3:Y:S01]  /*4020*/  LDC.64 R14, c[0x0][0xb10] ;  /* 0x0002c400ff0e7b82 */ /* 0x000ee20000000a00 */
[----:B------:R-:W-:Y:S01]  /*4030*/  @!P4 R2UR UR8, R20 ;  /* 0x000000001408c2ca */ /* 0x000fe200000e0000 */
[----:B------:R-:W-:Y:S01]  /*4040*/  VOTEU.ALL UP1, P4 ;  /* 0x0000000000ff7886 */ /* 0x000fe20002020000 */
[----:B------:R-:W-:Y:S01]  /*4050*/  @!P4 R2UR UR9, R21 ;  /* 0x000000001509c2ca */ /* 0x000fe200000e0000 */
[----:B------:R-:W-:Y:S01]  /*4060*/  UMOV UR10, 0x0 ;  /* 0x00000000000a7882 */ /* 0x000fe20000000000 */
[----:B------:R-:W-:Y:S03]  /*4070*/  UMOV UR11, 0x10000000 ;  /* 0x10000000000b7882 */ /* 0x000fe60000000000 */
[----:B------:R-:W5:Y:S01]  /*4080*/  LDC.64 R10, c[0x0][0xb18] ;  /* 0x0002c600ff0a7b82 */ /* 0x000f620000000a00 */
[----:B------:R-:W-:Y:S01]  /*4090*/  @!UP1 UIADD3 UR16, UPT, UPT, UR7, 0x200, URZ ;  /* 0x0000020007109890 */ /* 0x000fe2000fffe0ff */
[----:B------:R-:W-:Y:S01]  /*40a0*/  @P3 SHF.R.U32.HI R28, RZ, 0x10, R25 ;  /* 0x00000010ff1c3819 */ /* 0x000fe20000011619 */
[----:B------:R-:W-:Y:S01]  /*40b0*/  VOTEU.ALL UP1, P4 ;  /* 0x0000000000ff7886 */ /* 0x000fe20002020000 */
[----:B------:R-:W-:Y:S01]  /*40c0*/  UMOV UR20, UR36 ;  /* 0x0000002400147c82 */ /* 0x000fe20008000000 */
[----:B------:R-:W-:Y:S03]  /*40d0*/  VIADD R30, R30, 0x1 ;  /* 0x000000011e1e7836 */ /* 0x000fe60000000000 */
[----:B--2---:R-:W2:Y:S01]  /*40e0*/  @!P1 LDC R0, c[0x0][0xb20] ;  /* 0x0002c800ff009b82 */ /* 0x004ea20000000800 */
[----:B------:R-:W-:Y:S01]  /*40f0*/  IMAD.U32 R21, RZ, RZ, UR8 ;  /* 0x00000008ff157e24 */ /* 0x000fe2000f8e00ff */
[----:B------:R-:W-:Y:S06]  /*4100*/  UPRMT UR8, UR37, 0x654, UR17 ;  /* 0x0000065425087896 */ /* 0x000fec0008000011 */
[----:B-1----:R-:W1:Y:S01]  /*4110*/  @!P1 LDC R3, c[0x0][0xb0c] ;  /* 0x0002c300ff039b82 */ /* 0x002e620000000800 */
[----:B------:R-:W-:Y:S01]  /*4120*/  IMAD.U32 R20, RZ, RZ, UR9 ;  /* 0x00000009ff147e24 */ /* 0x000fe2000f8e00ff */
[----:B------:R-:W-:Y:S04]  /*4130*/  @!P4 R2UR UR15, R21 ;  /* 0x00000000150fc2ca */ /* 0x000fe800000e0000 */
[----:B------:R-:W-:Y:S01]  /*4140*/  @!P4 R2UR UR14, R20 ;  /* 0x00000000140ec2ca */ /* 0x000fe200000e0000 */
[----:B------:R-:W-:Y:S11]  /*4150*/  @!P4 IMAD.MOV.U32 R20, RZ, RZ, 0x1000 ;  /* 0x00001000ff14c424 */ /* 0x000ff600078e00ff */
[----:B------:R-:W-:Y:S01]  /*4160*/  @!UPT UIADD3 URZ, UPT, UPT, URZ, URZ, URZ ;  /* 0x000000fffffff290 */ /* 0x000fe2000fffe0ff */
[----:B------:R1:W-:Y:S01]  /*4170*/  @!UP1 UTMALDG.3D [UR16], [UR14], desc[UR10] ;  /* 0x00000a100e0095b4 */ /* 0x0003e20008011000 */
[----:B------:R1:W-:Y:S02]  /*4180*/  @!P4 SYNCS.ARRIVE.TRANS64.RED.A0TR RZ, [UR7+0x30], R20 ;  /* 0x00003014ffffc9a7 */ /* 0x0003e40008300407 */
[----:B-1----:R-:W-:Y:S01]  /*4190*/  @!P1 ISETP.NE.AND P2, PT, R3, 0x1, PT ;  /* 0x000000010300980c */ /* 0x002fe20003f45270 */
[C---:B---3--:R-:W-:Y:S01]  /*41a0*/  @!P1 IMAD.HI.U32 R14, R13.reuse, R14, RZ ;  /* 0x0000000e0d0e9227 */ /* 0x048fe200078e00ff */
[----:B-----5:R-:W-:Y:S03]  /*41b0*/  @!P1 ISETP.NE.AND P0, PT, R10, 0x1, PT ;  /* 0x000000010a00980c */ /* 0x020fe60003f05270 */
[C---:B------:R-:W-:Y:S01]  /*41c0*/  @!P1 IMAD.HI.U32 R11, R8.reuse, R11, RZ ;  /* 0x0000000b080b9227 */ /* 0x040fe200078e00ff */
[----:B------:R-:W-:Y:S04]  /*41d0*/  @!P1 SHF.R.U32.HI R14, RZ, R15, R14 ;  /* 0x0000000fff0e9219 */ /* 0x000fe8000001160e */
[----:B--2---:R-:W-:Y:S01]  /*41e0*/  @!P1 SHF.R.U32.HI R9, RZ, R0, R11 ;  /* 0x00000000ff099219 */ /* 0x004fe2000001160b */
[----:B------:R-:W-:Y:S01]  /*41f0*/  SYNCS.ARRIVE.TRANS64.RED.A1T0 RZ, [UR8], RZ ;  /* 0x000000ffffff79a7 */ /* 0x000fe20008100408 */
[----:B------:R-:W-:Y:S02]  /*4200*/  @!P1 SEL R14, R13, R14, !P2 ;  /* 0x0000000e0d0e9207 */ /* 0x000fe40005000000 */
[----:B------:R-:W-:Y:S01]  /*4210*/  @!P1 SEL R9, R8, R9, !P0 ;  /* 0x0000000908099207 */ /* 0x000fe20004000000 */
[----:B------:R-:W1:Y:S04]  /*4220*/  SYNCS.PHASECHK.TRANS64.TRYWAIT P5, [UR7+0x48], R12 ;  /* 0x0000480cff0075a7 */ /* 0x000e6800080a1107 */
[----:B------:R-:W-:Y:S02]  /*4230*/  @!P1 IMAD.IADD R0, R9, 0x1, -R14 ;  /* 0x0000000109009824 */ /* 0x000fe400078e0a0e */
[----:B------:R-:W-:Y:S02]  /*4240*/  @!P1 IMAD.IADD R9, R14, 0x1, -R9 ;  /* 0x000000010e099824 */ /* 0x000fe400078e0a09 */
[----:B------:R-:W-:Y:S02]  /*4250*/  @!P1 IMAD R13, R0, R3, R13 ;  /* 0x00000003000d9224 */ /* 0x000fe400078e020d */
[----:B------:R-:W-:Y:S01]  /*4260*/  @!P1 IMAD R8, R9, R10, R8 ;  /* 0x0000000a09089224 */ /* 0x000fe200078e0208 */
[----:B-1----:R-:W-:Y:S06]  /*4270*/  @!P5 BRA `(.L_x_74) ;  /* 0x00000034004cd947 */ /* 0x002fec0003800000 */
.L_x_134:
[----:B-1----:R-:W-:Y:S01]  /*4280*/  @!P4 IADD3 R3, P0, PT, R32, 0x580, RZ ;  /* 0x000005802003c810 */ /* 0x002fe20007f1e0ff */
[----:B------:R-:W-:Y:S01]  /*4290*/  VOTEU.ALL UP1, P4 ;  /* 0x0000000000ff7886 */ /* 0x000fe20002020000 */
[----:B------:R-:W-:Y:S01]  /*42a0*/  UMOV UR20, 0x0 ;  /* 0x0000000000147882 */ /* 0x000fe20000000000 */
[----:B------:R-:W-:Y:S01]  /*42b0*/  UMOV UR21, 0x10000000 ;  /* 0x1000000000157882 */ /* 0x000fe20000000000 */
[----:B------:R-:W-:Y:S01]  /*42c0*/  @!P4 R2UR UR9, R3 ;  /* 0x000000000309c2ca */ /* 0x000fe200000e0000 */
[----:B------:R-:W-:Y:S01]  /*42d0*/  @!P4 IMAD.X R0, RZ, RZ, R33, P0 ;  /* 0x000000ffff00c224 */ /* 0x000fe200000e0621 */
[----:B------:R-:W-:Y:S01]  /*42e0*/  @!UP1 UIADD3 UR10, UPT, UPT, UR18, 0x40, URZ ;  /* 0x00000040120a9890 */ /* 0x000fe2000fffe0ff */
[----:B------:R-:W-:Y:S01]  /*42f0*/  ISETP.NE.AND P0, PT, R30, 0x2, PT ;  /* 0x000000021e00780c */ /* 0x000fe20003f05270 */
[----:B------:R-:W-:Y:S01]  /*4300*/  UMOV UR11, UR19 ;  /* 0x00000013000b7c82 */ /* 0x000fe20008000000 */
[----:B------:R-:W-:Y:S01]  /*4310*/  UMOV UR12, UR36 ;  /* 0x00000024000c7c82 */ /* 0x000fe20008000000 */
[----:B------:R-:W-:Y:S01]  /*4320*/  @!P4 R2UR UR8, R0 ;  /* 0x000000000008c2ca */ /* 0x000fe200000e0000 */
[----:B------:R-:W-:Y:S01]  /*4330*/  IMAD.IADD R20, R8, 0x1, R83 ;  /* 0x0000000108147824 */ /* 0x000fe200078e0253 */
[----:B------:R-:W-:Y:S01]  /*4340*/  @P3 R2UR UR36, R28 ;  /* 0x000000001c2432ca */ /* 0x000fe200000e0000 */
[----:B------:R-:W-:Y:S01]  /*4350*/  IMAD.IADD R21, R13, 0x1, R90 ;  /* 0x000000010d157824 */ /* 0x000fe200078e025a */
[----:B------:R-:W-:Y:S02]  /*4360*/  SEL R0, RZ, 0x1, P0 ;  /* 0x00000001ff007807 */ /* 0x000fe40000000000 */
[----:B------:R-:W-:Y:S01]  /*4370*/  LOP3.LUT R31, R31, 0x1, RZ, 0x3c, !PT ;  /* 0x000000011f1f7812 */ /* 0x000fe200078e3cff */
[----:B------:R-:W-:Y:S01]  /*4380*/  IMAD.U32 R10, RZ, RZ, UR9 ;  /* 0x00000009ff0a7e24 */ /* 0x000fe2000f8e00ff */
[----:B------:R-:W-:Y:S01]  /*4390*/  @!UP1 UIADD3 UR9, UPT, UPT, UR7, 0x38, URZ ;  /* 0x0000003807099890 */ /* 0x000fe2000fffe0ff */
[----:B------:R-:W-:Y:S02]  /*43a0*/  LOP3.LUT R29, R29, R0, RZ, 0x3c, !PT ;  /* 0x000000001d1d7212 */ /* 0x000fe400078e3cff */
[----:B------:R-:W-:Y:S02]  /*43b0*/  SEL R30, R30, RZ, P0 ;  /* 0x000000ff1e1e7207 */ /* 0x000fe40000000000 */
[----:B------:R-:W-:Y:S01]  /*43c0*/  IMAD.U32 R11, RZ, RZ, UR8 ;  /* 0x00000008ff0b7e24 */ /* 0x000fe2000f8e00ff */
[----:B------:R-:W-:Y:S01]  /*43d0*/  @!P4 R2UR UR14, R10 ;  /* 0x000000000a0ec2ca */ /* 0x000fe200000e0000 */
[----:B------:R-:W-:Y:S01]  /*43e0*/  @!UP1 UIADD3 UR8, UPT, UPT, UR7, 0x1200, URZ ;  /* 0x0000120007089890 */ /* 0x000fe2000fffe0ff */
[----:B------:R-:W-:Y:S02]  /*43f0*/  VOTEU.ALL UP1, P4 ;  /* 0x0000000000ff7886 */ /* 0x000fe40002020000 */
[----:B------:R-:W-:Y:S11]  /*4400*/  @!P4 R2UR UR15, R11 ;  /* 0x000000000b0fc2ca */ /* 0x000ff600000e0000 */
[----:B------:R-:W-:Y:S02]  /*4410*/  @!UPT UIADD3 URZ, UPT, UPT, URZ, URZ, URZ ;  /* 0x000000fffffff290 */ /* 0x000fe4000fffe0ff */
[----:B------:R2:W-:Y:S01]  /*4420*/  @!UP1 UTMALDG.3D [UR8], [UR14], desc[UR20] ;  /* 0x000014080e0095b4 */ /* 0x0005e20008011000 */
[----:B------:R2:W-:Y:S01]  /*4430*/  @!P4 SYNCS.ARRIVE.TRANS64.RED.A0TR RZ, [UR7+0x38], R23 ;  /* 0x00003817ffffc9a7 */ /* 0x0005e20008300407 */
[----:B------:R-:W-:Y:S01]  /*4440*/  UPLOP3.LUT UP1, UPT, UPT, UPT, UPT, 0x80, 0x8 ;  /* 0x000000000008789c */ /* 0x000fe20003f2f070 */
[----:B------:R-:W-:Y:S01]  /*4450*/  SYNCS.ARRIVE.TRANS64.RED.A1T0 RZ, [UR13], RZ ;  /* 0x000000ffffff79a7 */ /* 0x000fe2000810040d */
[----:B------:R-:W-:Y:S09]  /*4460*/  @P3 BRA `(.L_x_75) ;  /* 0xfffffff400503947 */ /* 0x000ff2000383ffff */
[----:B------:R-:W-:-:S04]  /*4470*/  SHF.L.U32 R3, R31, 0x1f, RZ ;  /* 0x0000001f1f037819 */ /* 0x000fc800000006ff */
[----:B------:R-:W1:Y:S02]  /*4480*/  SYNCS.PHASECHK.TRANS64.TRYWAIT P0, [UR7+0x40], R3 ;  /* 0x00004003ff0075a7 */ /* 0x000e640008001107 */
[----:B-1----:R-:W-:Y:S05]  /*4490*/  @!P0 BRA `(.L_x_76) ;  /* 0x0000003000dc8947 */ /* 0x002fea0003800000 */
.L_x_136:
[----:B-1----:R-:W-:-:S07]  /*44a0*/  MOV R0, UR7 ;  /* 0x0000000700007c02 */ /* 0x002fce0008000f00 */
.L_x_77:
[----:B-1----:R-:W-:-:S04]  /*44b0*/  SHF.L.U32 R3, R31, 0x1f, RZ ;  /* 0x0000001f1f037819 */ /* 0x002fc800000006ff */
[----:B------:R1:W3:Y:S03]  /*44c0*/  SYNCS.PHASECHK.TRANS64.TRYWAIT P0, [R0+URZ+0x48], R3 ;  /* 0x00004803000075a7 */ /* 0x0002e600080011ff */
[----:B---3--:R-:W-:Y:S05]  /*44d0*/  @!P0 NANOSLEEP.SYNCS 0x989680 ;  /* 0x009896800000895d */ /* 0x008fea0003900000 */
[----:B------:R-:W3:Y:S02]  /*44e0*/  @!P0 SYNCS.PHASECHK.TRANS64 P0, [R0+URZ+0x48], R3 ;  /* 0x00004803000085a7 */ /* 0x000ee400080010ff */
[----:B--23--:R-:W-:Y:S05]  /*44f0*/  @P0 EXIT ;  /* 0x000000000000094d */ /* 0x00cfea0003800000 */
[----:B------:R-:W-:Y:S05]  /*4500*/  BRA `(.L_x_77) ;  /* 0xfffffffc00e87947 */ /* 0x000fea000383ffff */
.L_x_66:
[----:B------:R-:W-:-:S06]  /*4510*/  UISETP.GE.AND UP1, UPT, UR8, 0x4, UPT ;  /* 0x000000040800788c */ /* 0x000fcc000bf26270 */
[----:B------:R-:W-:-:S13]  /*4520*/  PLOP3.LUT P0, PT, PT, PT, UP1, 0x80, 0x8 ;  /* 0x000000000008781c */ /* 0x000fda0003f0f018 */
[----:B------:R-:W-:Y:S05]  /*4530*/  @!P0 EXIT ;  /* 0x000000000000894d */ /* 0x000fea0003800000 */
[----:B------:R-:W-:Y:S01]  /*4540*/  BAR.SYNC.DEFER_BLOCKING 0x6, 0xa0 ;  /* 0x0182800000007b1d */ /* 0x000fe20000010000 */
[C---:B------:R-:W-:Y:S01]  /*4550*/  IMAD.SHL.U32 R2, R103.reuse, 0x40, RZ ;  /* 0x0000004067027824 */ /* 0x040fe200078e00ff */
[C---:B------:R-:W-:Y:S01]  /*4560*/  LOP3.LUT R105, R103.reuse, 0x60, RZ, 0xc0, !PT ;  /* 0x0000006067697812 */ /* 0x040fe200078ec0ff */
[C---:B------:R-:W-:Y:S02]  /*4570*/  IMAD.SHL.U32 R95, R103.reuse, 0x20, RZ ;  /* 0x00000020675f7824 */ /* 0x040fe400078e00ff */
[----:B------:R-:W-:Y:S02]  /*4580*/  HFMA2 R44, -RZ, RZ, 0, 0 ;  /* 0x00000000ff2c7431 */ /* 0x000fe400000001ff */
[C---:B------:R-:W-:Y:S01]  /*4590*/  IMAD.SHL.U32 R0, R103.reuse, 0x8, RZ ;  /* 0x0000000867007824 */ /* 0x040fe200078e00ff */
[----:B------:R-:W-:Y:S01]  /*45a0*/  UMOV UR49, 0x400 ;  /* 0x0000040000317882 */ /* 0x000fe20000000000 */
[----:B------:R-:W1:Y:S01]  /*45b0*/  LDC R93, c[0x0][0x370] ;  /* 0x0000dc00ff5d7b82 */ /* 0x000e620000000800 */
[----:B------:R-:W-:Y:S01]  /*45c0*/  ULEA UR49, UR37, UR49, 0x18 ;  /* 0x0000003125317291 */ /* 0x000fe2000f8ec0ff */
[----:B------:R-:W-:Y:S01]  /*45d0*/  LOP3.LUT R5, R2, 0x180, RZ, 0xc0, !PT ;  /* 0x0000018002057812 */ /* 0x000fe200078ec0ff */
[----:B------:R-:W-:Y:S01]  /*45e0*/  IMAD.U32 R46, R103, 0x10000, RZ ;  /* 0x00010000672e7824 */ /* 0x000fe200078e00ff */
[----:B------:R-:W-:Y:S01]  /*45f0*/  LOP3.LUT R95, R95, 0xc00, RZ, 0xc0, !PT ;  /* 0x00000c005f5f7812 */ /* 0x000fe200078ec0ff */
[----:B------:R-:W-:Y:S01]  /*4600*/  UIADD3 UR4, UPT, UPT, UR49, 0x2200, URZ ;  /* 0x0000220031047890 */ /* 0x000fe2000fffe0ff */
[----:B------:R-:W-:Y:S01]  /*4610*/  LOP3.LUT R0, R5, 0x30, R0, 0xf8, !PT ;  /* 0x0000003005007812 */ /* 0x000fe200078ef800 */
[----:B------:R-:W-:Y:S01]  /*4620*/  IMAD.SHL.U32 R5, R103, 0x2, RZ ;  /* 0x0000000267057824 */ /* 0x000fe200078e00ff */
[----:B------:R-:W2:Y:S01]  /*4630*/  LDC R42, c[0x0][0xb0c] ;  /* 0x0002c300ff2a7b82 */ /* 0x000ea20000000800 */
[----:B------:R-:W-:Y:S01]  /*4640*/  LOP3.LUT R95, R95, 0x40, R2, 0xf8, !PT ;  /* 0x000000405f5f7812 */ /* 0x000fe200078ef802 */
[----:B------:R-:W-:Y:S01]  /*4650*/  IMAD.MOV.U32 R102, RZ, RZ, RZ ;  /* 0x000000ffff667224 */ /* 0x000fe200078e00ff */
[----:B------:R-:W-:Y:S01]  /*4660*/  LOP3.LUT R46, R46, 0x600000, RZ, 0xc0, !PT ;  /* 0x006000002e2e7812 */ /* 0x000fe200078ec0ff */
[----:B------:R-:W-:Y:S01]  /*4670*/  IMAD.MOV.U32 R107, RZ, RZ, RZ ;  /* 0x000000ffff6b7224 */ /* 0x000fe200078e00ff */
[----:B------:R-:W-:-:S02]  /*4680*/  LOP3.LUT R0, R0, 0x20, R5, 0x78, !PT ;  /* 0x0000002000007812 */ /* 0x000fc400078e7805 */
[----:B------:R-:W-:Y:S02]  /*4690*/  CS2R R100, SRZ ;  /* 0x0000000000647805 */ /* 0x000fe4000001ff00 */
[----:B------:R-:W-:Y:S01]  /*46a0*/  LOP3.LUT R95, R95, 0x200, R2, 0xf8, !PT ;  /* 0x000002005f5f7812 */ /* 0x000fe200078ef802 */
[----:B------:R-:W4:Y:S01]  /*46b0*/  LDC R92, c[0x0][0xb20] ;  /* 0x0002c800ff5c7b82 */ /* 0x000f220000000800 */
[----:B------:R-:W3:Y:S01]  /*46c0*/  LDS R3, [UR49+0x110] ;  /* 0x00011031ff037984 */ /* 0x000ee20008000800 */
[----:B------:R-:W-:Y:S01]  /*46d0*/  LOP3.LUT R103, R103, 0x2, RZ, 0xc0, !PT ;  /* 0x0000000267677812 */ /* 0x000fe200078ec0ff */
[----:B------:R-:W-:Y:S01]  /*46e0*/  IMAD.MOV.U32 R99, RZ, RZ, RZ ;  /* 0x000000ffff637224 */ /* 0x000fe200078e00ff */
[----:B------:R-:W-:Y:S01]  /*46f0*/  LOP3.LUT R95, R95, R0, RZ, 0xfc, !PT ;  /* 0x000000005f5f7212 */ /* 0x000fe200078efcff */
[----:B------:R-:W-:Y:S01]  /*4700*/  IMAD.U32 R104, RZ, RZ, UR4 ;  /* 0x00000004ff687e24 */ /* 0x000fe2000f8e00ff */
[----:B------:R-:W-:Y:S01]  /*4710*/  IADD3 R97, PT, PT, -R103, RZ, RZ ;  /* 0x000000ff67617210 */ /* 0x000fe20007ffe1ff */
[----:B------:R-:W1:Y:S01]  /*4720*/  LDCU.64 UR52, c[0x0][0x348] ;  /* 0x00006900ff3477ac */ /* 0x000e620008000a00 */
[----:B------:R-:W1:Y:S01]  /*4730*/  LDC R41, c[0x0][0xb30] ;  /* 0x0002cc00ff297b82 */ /* 0x000e620000000800 */
[----:B------:R-:W1:Y:S01]  /*4740*/  LDCU.64 UR38, c[0x0][0x888] ;  /* 0x00011100ff2677ac */ /* 0x000e620008000a00 */
[----:B------:R-:W1:Y:S06]  /*4750*/  LDCU.64 UR44, c[0x0][0x890] ;  /* 0x00011200ff2c77ac */ /* 0x000e6c0008000a00 */
[----:B------:R-:W1:Y:S01]  /*4760*/  LDC.64 R88, c[0x0][0xb10] ;  /* 0x0002c400ff587b82 */ /* 0x000e620000000a00 */
[----:B------:R-:W-:-:S07]  /*4770*/  UIADD3 UR48, UPT, UPT, UR49, 0x200, URZ ;  /* 0x0000020031307890 */ /* 0x000fce000fffe0ff */
[----:B------:R-:W1:Y:S08]  /*4780*/  LDC.64 R38, c[0x0][0xb18] ;  /* 0x0002c600ff267b82 */ /* 0x000e700000000a00 */
[----:B------:R-:W1:Y:S08]  /*4790*/  LDC.64 R36, c[0x0][0xb28] ;  /* 0x0002ca00ff247b82 */ /* 0x000e700000000a00 */
[----:B------:R-:W1:Y:S01]  /*47a0*/  LDC.64 R86, c[0x0][0x8b0] ;  /* 0x00022c00ff567b82 */ /* 0x000e620000000a00 */
[----:B---3--:R-:W-:-:S07]  /*47b0*/  IMAD.IADD R46, R3, 0x1, R46 ;  /* 0x00000001032e7824 */ /* 0x008fce00078e022e */
[----:B------:R-:W3:Y:S08]  /*47c0*/  LDC.64 R84, c[0x0][0x8a8] ;  /* 0x00022a00ff547b82 */ /* 0x000ef00000000a00 */
[----:B--2-4-:R-:W1:Y:S02]  /*47d0*/  LDC R94, c[0x0][0x374] ;  /* 0x0000dd00ff5e7b82 */ /* 0x014e640000000800 */
.L_x_103:
[----:B------:R-:W-:Y:S02]  /*47e0*/  LEA R0, R107, UR49, 0x3 ;  /* 0x000000316b007c11 */ /* 0x000fe4000f8e18ff */
[----:B------:R-:W-:Y:S02]  /*47f0*/  SHF.L.U32 R3, R101, 0x1f, RZ ;  /* 0x0000001f65037819 */ /* 0x000fe400000006ff */
[----:B------:R-:W-:Y:S02]  /*4800*/  LEA R16, R107, UR49, 0x4 ;  /* 0x000000316b107c11 */ /* 0x000fe4000f8e20ff */
[----:B------:R-:W2:Y:S02]  /*4810*/  SYNCS.PHASECHK.TRANS64.TRYWAIT P0, [R0+URZ+0x60], R3 ;  /* 0x00006003000075a7 */ /* 0x000ea400080011ff */
[----:B-12---:R-:W-:Y:S05]  /*4820*/  @!P0 BRA `(.L_x_78) ;  /* 0x0000003000108947 */ /* 0x006fea0003800000 */
.L_x_137:
[----:B------:R-:W4:Y:S01]  /*4830*/  LDC.64 R12, c[0x0][0xb10] ;  /* 0x0002c400ff0c7b82 */ /* 0x000f220000000a00 */
[----:B------:R-:W3:Y:S01]  /*4840*/  LDS.128 R16, [R16+0xf0] ;  /* 0x0000f00010107984 */ /* 0x000ee20000000c00 */
[----:B-1----:R-:W-:Y:S01]  /*4850*/  ISETP.NE.AND P1, PT, R41, 0x1, PT ;  /* 0x000000012900780c */ /* 0x002fe20003f25270 */
[----:B--2---:R-:W-:Y:S01]  /*4860*/  VIADD R0, R0, 0x70 ;  /* 0x0000007000007836 */ /* 0x004fe20000000000 */
[----:B------:R-:W-:Y:S04]  /*4870*/  ISETP.GE.AND P0, PT, R40, 0x1, PT ;  /* 0x000000012800780c */ /* 0x000fe80003f06270 */
[----:B------:R-:W1:Y:S01]  /*4880*/  LDC.64 R10, c[0x0][0xb18] ;  /* 0x0002c600ff0a7b82 */ /* 0x000e620000000a00 */
[----:B------:R-:W-:Y:S01]  /*4890*/  PRMT R0, RZ, 0x654, R0 ;  /* 0x00000654ff007816 */ /* 0x000fe20000000000 */
[----:B------:R-:W-:Y:S01]  /*48a0*/  @!PT LDS RZ, [RZ] ;  /* 0x00000000fffff984 */ /* 0x000fe20000000800 */
[----:B------:R-:W-:Y:S01]  /*48b0*/  @!PT LDS RZ, [RZ] ;  /* 0x00000000fffff984 */ /* 0x000fe20000000800 */
[----:B------:R-:W-:Y:S01]  /*48c0*/  @!PT LDS RZ, [RZ] ;  /* 0x00000000fffff984 */ /* 0x000fe20000000800 */
[----:B------:R-:W-:Y:S01]  /*48d0*/  @!PT LDS RZ, [RZ] ;  /* 0x00000000fffff984 */ /* 0x000fe20000000800 */
[----:B------:R2:W-:Y:S06]  /*48e0*/  MEMBAR.ALL.CTA ;  /* 0x0000000000007992 */ /* 0x0005ec0000008000 */
[----:B--2---:R-:W2:Y:S01]  /*48f0*/  FENCE.VIEW.ASYNC.S ;  /* 0x00000000000073c6 */ /* 0x004ea20000000000 */
[----:B------:R-:W1:Y:S08]  /*4900*/  @!P1 LDC R14, c[0x0][0xb20] ;  /* 0x0002c800ff0e9b82 */ /* 0x000e700000000800 */
[----:B------:R-:W1:Y:S01]  /*4910*/  @!P1 LDC R9, c[0x0][0xb0c] ;  /* 0x0002c300ff099b82 */ /* 0x000e620000000800 */
[----:B--2---:R2:W-:Y:S01]  /*4920*/  SYNCS.ARRIVE.TRANS64.RED.A1T0 RZ, [R0+URZ], RZ ;  /* 0x000000ff00ff79a7 */ /* 0x0045e200081004ff */
[----:B---3--:R-:W-:Y:S04]  /*4930*/  LOP3.LUT P4, RZ, R18, 0x1, RZ, 0xc0, !PT ;  /* 0x0000000112ff7812 */ /* 0x008fe8000788c0ff */
[----:B------:R-:W-:Y:S09]  /*4940*/  P2R R106, PR, RZ, 0x10 ;  /* 0x00000010ff6a7803 */ /* 0x000ff20000000000 */
[----:B------:R-:W-:Y:S02]  /*4950*/  @P4 MOV R45, R16 ;  /* 0x00000010002d4202 */ /* 0x000fe40000000f00 */
[----:B------:R-:W-:Y:S01]  /*4960*/  @P4 LOP3.LUT R43, R17, 0xffff, RZ, 0xc0, !PT ;  /* 0x0000ffff112b4812 */ /* 0x000fe200078ec0ff */
[----:B--2-4-:R-:W-:Y:S06]  /*4970*/  @!P0 BRA `(.L_x_79) ;  /* 0x0000000000a48947 */ /* 0x014fec0003800000 */
[----:B------:R-:W-:Y:S01]  /*4980*/  IMAD.HI.U32 R23, R94, R39, RZ ;  /* 0x000000275e177227 */ /* 0x000fe200078e00ff */
[----:B------:R-:W-:Y:S02]  /*4990*/  ISETP.NE.AND P0, PT, R38, 0x1, PT ;  /* 0x000000012600780c */ /* 0x000fe40003f05270 */
[----:B------:R-:W-:Y:S01]  /*49a0*/  ISETP.NE.AND P2, PT, R40, 0x1, PT ;  /* 0x000000012800780c */ /* 0x000fe20003f45270 */
[----:B------:R-:W-:Y:S01]  /*49b0*/  IMAD.HI.U32 R22, R93, R88, RZ ;  /* 0x000000585d167227 */ /* 0x000fe200078e00ff */
[----:B------:R-:W-:Y:S02]  /*49c0*/  SHF.R.U32.HI R23, RZ, R92, R23 ;  /* 0x0000005cff177219 */ /* 0x000fe40000011617 */
[----:B------:R-:W-:Y:S01]  /*49d0*/  ISETP.NE.AND P3, PT, R42, 0x1, PT ;  /* 0x000000012a00780c */ /* 0x000fe20003f65270 */
[----:B------:R-:W-:Y:S01]  /*49e0*/  IMAD.HI.U32 R26, R45, R88, RZ ;  /* 0x000000582d1a7227 */ /* 0x000fe200078e00ff */
[----:B------:R-:W-:Y:S02]  /*49f0*/  SHF.R.U32.HI R22, RZ, R89, R22 ;  /* 0x00000059ff167219 */ /* 0x000fe40000011616 */
[----:B------:R-:W-:Y:S01]  /*4a00*/  SEL R3, R94, R23, !P0 ;  /* 0x000000175e037207 */ /* 0x000fe20004000000 */
[----:B------:R-:W-:Y:S01]  /*4a10*/  IMAD.HI.U32 R23, R43, R39, RZ ;  /* 0x000000272b177227 */ /* 0x000fe200078e00ff */
[----:B------:R-:W-:Y:S02]  /*4a20*/  SEL R7, R93, R22, !P3 ;  /* 0x000000165d077207 */ /* 0x000fe40005800000 */
[----:B------:R-:W-:Y:S01]  /*4a30*/  SHF.R.U32.HI R26, RZ, R89, R26 ;  /* 0x00000059ff1a7219 */ /* 0x000fe2000001161a */
[-C--:B------:R-:W-:Y:S04]  /*4a40*/  IMAD.HI.U32 R22, R3, R36.reuse, RZ ;  /* 0x0000002403167227 */ /* 0x080fe800078e00ff */
[----:B------:R-:W-:Y:S01]  /*4a50*/  IMAD.HI.U32 R24, R7, R36, RZ ;  /* 0x0000002407187227 */ /* 0x000fe200078e00ff */
[-C--:B------:R-:W-:Y:S02]  /*4a60*/  @P2 SHF.R.U32.HI R3, RZ, R37.reuse, R22 ;  /* 0x00000025ff032219 */ /* 0x080fe40000011616 */
[----:B------:R-:W-:Y:S02]  /*4a70*/  SHF.R.U32.HI R22, RZ, R92, R23 ;  /* 0x0000005cff167219 */ /* 0x000fe40000011617 */
[----:B------:R-:W-:Y:S01]  /*4a80*/  @P2 SHF.R.U32.HI R7, RZ, R37, R24 ;  /* 0x00000025ff072219 */ /* 0x000fe20000011618 */
[C---:B------:R-:W-:Y:S01]  /*4a90*/  IMAD R2, R40.reuse, R3, RZ ;  /* 0x0000000328027224 */ /* 0x040fe200078e02ff */
[----:B------:R-:W-:Y:S02]  /*4aa0*/  SEL R5, R43, R22, !P0 ;  /* 0x000000162b057207 */ /* 0x000fe40004000000 */
[----:B------:R-:W-:Y:S01]  /*4ab0*/  SEL R3, R45, R26, !P3 ;  /* 0x0000001a2d037207 */ /* 0x000fe20005800000 */
[----:B------:R-:W-:Y:S01]  /*4ac0*/  IMAD R4, R40, R7, RZ ;  /* 0x0000000728047224 */ /* 0x000fe200078e02ff */
[C---:B------:R-:W-:Y:S01]  /*4ad0*/  ISETP.GE.AND P0, PT, R5.reuse, R2, PT ;  /* 0x000000020500720c */ /* 0x040fe20003f06270 */
[----:B------:R-:W-:Y:S03]  /*4ae0*/  IMAD.HI.U32 R6, R5, R36, RZ ;  /* 0x0000002405067227 */ /* 0x000fe600078e00ff */
[----:B------:R-:W-:Y:S01]  /*4af0*/  ISETP.GE.OR P0, PT, R3, R4, P0 ;  /* 0x000000040300720c */ /* 0x000fe20000706670 */
[----:B------:R-:W-:Y:S01]  /*4b00*/  IMAD.MOV R4, RZ, RZ, -R3 ;  /* 0x000000ffff047224 */ /* 0x000fe200078e0a03 */
[-C--:B------:R-:W-:Y:S03]  /*4b10*/  SHF.R.U32.HI R6, RZ, R37.reuse, R6 ;  /* 0x00000025ff067219 */ /* 0x080fe60000011606 */
[----:B------:R-:W-:Y:S01]  /*4b20*/  IMAD R45, R42, R4, R45 ;  /* 0x000000042a2d7224 */ /* 0x000fe200078e022d */
[----:B------:R-:W-:Y:S05]  /*4b30*/  SEL R15, R5, R6, !P2 ;  /* 0x00000006050f7207 */ /* 0x000fea0005000000 */
[----:B------:R-:W-:Y:S02]  /*4b40*/  IMAD.MOV R6, RZ, RZ, -R15 ;  /* 0x000000ffff067224 */ /* 0x000fe400078e0a0f */
[C---:B------:R-:W-:Y:S04]  /*4b50*/  @!P0 IMAD.HI.U32 R2, R3.reuse, R36, RZ ;  /* 0x0000002403028227 */ /* 0x040fe800078e00ff */
[----:B------:R-:W-:Y:S01]  /*4b60*/  IMAD R6, R40, R6, R5 ;  /* 0x0000000628067224 */ /* 0x000fe200078e0205 */
[----:B------:R-:W-:Y:S04]  /*4b70*/  @!P0 SHF.R.U32.HI R2, RZ, R37, R2 ;  /* 0x00000025ff028219 */ /* 0x000fe80000011602 */
[----:B------:R-:W-:Y:S02]  /*4b80*/  @!P0 SEL R0, R3, R2, !P2 ;  /* 0x0000000203008207 */ /* 0x000fe40005000000 */
[----:B------:R-:W-:Y:S02]  /*4b90*/  IADD3 R2, PT, PT, -R5, RZ, RZ ;  /* 0x000000ff05027210 */ /* 0x000fe40007ffe1ff */
[----:B------:R-:W-:Y:S01]  /*4ba0*/  @!P0 IADD3 R8, PT, PT, R15, -R0, RZ ;  /* 0x800000000f088210 */ /* 0x000fe20007ffe0ff */
[----:B------:R-:W-:Y:S02]  /*4bb0*/  @!P0 IMAD R0, R7, R6, R0 ;  /* 0x0000000607008224 */ /* 0x000fe400078e0200 */
[----:B------:R-:W-:Y:S02]  /*4bc0*/  IMAD R43, R38, R2, R43 ;  /* 0x00000002262b7224 */ /* 0x000fe400078e022b */
[----:B------:R-:W-:Y:S02]  /*4bd0*/  @!P0 IMAD R5, R8, R40, R3 ;  /* 0x0000002808058224 */ /* 0x000fe400078e0203 */
[----:B------:R-:W-:Y:S04]  /*4be0*/  @!P0 IMAD.MOV.U32 R3, RZ, RZ, R0 ;  /* 0x000000ffff038224 */ /* 0x000fe800078e0000 */
[----:B------:R-:W-:Y:S02]  /*4bf0*/  IMAD R45, R3, R42, R45 ;  /* 0x0000002a032d7224 */ /* 0x000fe400078e022d */
[----:B------:R-:W-:Y:S07]  /*4c00*/  IMAD R43, R5, R38, R43 ;  /* 0x00000026052b7224 */ /* 0x000fee00078e022b */
.L_x_79:
[----:B-1----:R-:W-:Y:S01]  /*4c10*/  @!P1 ISETP.NE.AND P0, PT, R10, 0x1, PT ;  /* 0x000000010a00980c */ /* 0x002fe20003f05270 */
[----:B------:R-:W-:Y:S01]  /*4c20*/  @!P1 IMAD.HI.U32 R0, R45, R12, RZ ;  /* 0x0000000c2d009227 */ /* 0x000fe200078e00ff */
[----:B------:R-:W-:Y:S01]  /*4c30*/  @!P1 ISETP.NE.AND P2, PT, R9, 0x1, PT ;  /* 0x000000010900980c */ /* 0x000fe20003f45270 */
[----:B------:R-:W-:Y:S01]  /*4c40*/  ULOP3.LUT UP0, URZ, UR48, 0x1b0, URZ, 0xc0, !UPT ;  /* 0x000001b030ff7892 */ /* 0x000fe2000f80c0ff */
[----:B------:R-:W-:Y:S01]  /*4c50*/  R2UR UR42, R21 ;  /* 0x00000000152a72ca */ /* 0x000fe200000e0000 */
[----:B------:R-:W-:Y:S01]  /*4c60*/  @!P1 IMAD.HI.U32 R3, R43, R11, RZ ;  /* 0x0000000b2b039227 */ /* 0x000fe200078e00ff */
[----:B------:R-:W-:Y:S02]  /*4c70*/  @!P1 SHF.R.U32.HI R0, RZ, R13, R0 ;  /* 0x0000000dff009219 */ /* 0x000fe40000011600 */
[----:B------:R-:W-:Y:S01]  /*4c80*/  R2UR UR41, R20 ;  /* 0x00000000142972ca */ /* 0x000fe200000e0000 */
[----:B------:R-:W-:Y:S01]  /*4c90*/  VIADD R107, R107, 0x1 ;  /* 0x000000016b6b7836 */ /* 0x000fe20000000000 */
[----:B------:R-:W-:Y:S02]  /*4ca0*/  @!P1 SHF.R.U32.HI R2, RZ, R14, R3 ;  /* 0x0000000eff029219 */ /* 0x000fe40000011603 */
[----:B------:R-:W-:Y:S02]  /*4cb0*/  @!P1 SEL R3, R45, R0, !P2 ;  /* 0x000000002d039207 */ /* 0x000fe40005000000 */
[----:B------:R-:W-:Y:S02]  /*4cc0*/  @!P1 SEL R2, R43, R2, !P0 ;  /* 0x000000022b029207 */ /* 0x000fe40004000000 */
[----:B------:R-:W-:Y:S01]  /*4cd0*/  @P4 SHF.R.U32.HI R98, RZ, 0x10, R17 ;  /* 0x00000010ff624819 */ /* 0x000fe20000011611 */
[----:B------:R-:W-:Y:S02]  /*4ce0*/  USHF.L.U32 UR42, UR42, 0x6, URZ ;  /* 0x000000062a2a7899 */ /* 0x000fe400080006ff */
[----:B------:R-:W-:Y:S02]  /*4cf0*/  @!P1 IMAD.IADD R0, R2, 0x1, -R3 ;  /* 0x0000000102009824 */ /* 0x000fe400078e0a03 */
[----:B------:R-:W-:Y:S01]  /*4d00*/  @!P1 IMAD.IADD R2, R3, 0x1, -R2 ;  /* 0x0000000103029824 */ /* 0x000fe200078e0a02 */
[----:B------:R-:W-:Y:S01]  /*4d10*/  USHF.L.U32 UR41, UR41, 0x7, URZ ;  /* 0x0000000729297899 */ /* 0x000fe200080006ff */
[----:B------:R-:W-:Y:S02]  /*4d20*/  @!P1 IMAD R45, R0, R9, R45 ;  /* 0x00000009002d9224 */ /* 0x000fe400078e022d */
[----:B------:R-:W-:Y:S01]  /*4d30*/  @!P1 IMAD R43, R2, R10, R43 ;  /* 0x0000000a022b9224 */ /* 0x000fe200078e022b */
[----:B------:R-:W-:Y:S08]  /*4d40*/  BRA.U !UP0, `(.L_x_80) ;  /* 0x0000000108407547 */ /* 0x000ff0000b800000 */
[----:B------:R-:W1:Y:S01]  /*4d50*/  LDCU.64 UR8, c[0x4][0x80] ;  /* 0x01001000ff0877ac */ /* 0x000e620008000a00 */
[----:B------:R-:W-:Y:S01]  /*4d60*/  MOV R3, 0x0 ;  /* 0x0000000000037802 */ /* 0x000fe20000000f00 */
[----:B------:R-:W-:Y:S02]  /*4d70*/  HFMA2 R12, -RZ, RZ, 0, 5.9604644775390625e-08 ;  /* 0x00000001ff0c7431 */ /* 0x000fe400000001ff */
[----:B------:R-:W-:Y:S02]  /*4d80*/  IMAD.MOV.U32 R8, RZ, RZ, 0x70 ;  /* 0x00000070ff087424 */ /* 0x000fe400078e00ff */
[----:B------:R-:W-:Y:S01]  /*4d90*/  IMAD.MOV.U32 R13, RZ, RZ, RZ ;  /* 0x000000ffff0d7224 */ /* 0x000fe200078e00ff */
[----:B------:R-:W2:Y:S01]  /*4da0*/  LDCU.64 UR6, c[0x4][0x88] ;  /* 0x01001100ff0677ac */ /* 0x000ea20008000a00 */
[----:B------:R-:W3:Y:S01]  /*4db0*/  LDC.64 R2, c[0x4][R3] ;  /* 0x0100000003027b82 */ /* 0x000ee20000000a00 */
[----:B------:R-:W4:Y:S01]  /*4dc0*/  LDCU.64 UR4, c[0x4][0x8] ;  /* 0x01000100ff0477ac */ /* 0x000f220008000a00 */
[----:B-1----:R-:W-:Y:S01]  /*4dd0*/  MOV R5, UR9 ;  /* 0x0000000900057c02 */ /* 0x002fe20008000f00 */
[----:B------:R-:W-:Y:S01]  /*4de0*/  IMAD.U32 R4, RZ, RZ, UR8 ;  /* 0x00000008ff047e24 */ /* 0x000fe2000f8e00ff */
[----:B--2---:R-:W-:Y:S01]  /*4df0*/  MOV R7, UR7 ;  /* 0x0000000700077c02 */ /* 0x004fe20008000f00 */
[----:B------:R-:W-:Y:S01]  /*4e00*/  IMAD.U32 R6, RZ, RZ, UR6 ;  /* 0x00000006ff067e24 */ /* 0x000fe2000f8e00ff */
[----:B----4-:R-:W-:Y:S01]  /*4e10*/  MOV R11, UR5 ;  /* 0x00000005000b7c02 */ /* 0x010fe20008000f00 */
[----:B------:R-:W-:Y:S02]  /*4e20*/  IMAD.U32 R10, RZ, RZ, UR4 ;  /* 0x00000004ff0a7e24 */ /* 0x000fe4000f8e00ff */
[----:B------:R-:W-:Y:S07]  /*4e30*/  LEPC R20, `(.L_x_80) ;  /* 0x000000001014794e */ /* 0x000fee0000000000 */
[----:B---3-5:R-:W-:Y:S05]  /*4e40*/  CALL.ABS.NOINC R2 ;  /* 0x0000000002007343 */ /* 0x028fea0003c00000 */
.L_x_80:
[----:B------:R-:W-:Y:S01]  /*4e50*/  LOP3.LUT P0, RZ, R104, 0x1b0, RZ, 0xc0, !PT ;  /* 0x000001b068ff7812 */ /* 0x000fe2000780c0ff */
[----:B------:R-:W-:Y:S11]  /*4e60*/  BSSY.RECONVERGENT B6, `(.L_x_81) ;  /* 0x0000013000067945 */ /* 0x000ff60003800200 */
[----:B------:R-:W-:Y:S01]  /*4e70*/  @!UPT UIADD3 URZ, UPT, UPT, URZ, URZ, URZ ;  /* 0x000000fffffff290 */ /* 0x000fe2000fffe0ff */
[----:B------:R-:W-:Y:S05]  /*4e80*/  @!P0 BRA `(.L_x_82) ;  /* 0x0000000000408947 */ /* 0x000fea0003800000 */
        /* <DEDUP_REMOVED lines=16> */
.L_x_82:
[----:B------:R-:W-:Y:S05]  /*4f90*/  BSYNC.RECONVERGENT B6 ;  /* 0x0000000000067941 */ /* 0x000fea0003800200 */
.L_x_81:
[----:B------:R-:W-:Y:S01]  /*4fa0*/  ISETP.NE.U32.AND P4, PT, R86, RZ, PT ;  /* 0x000000ff5600720c */ /* 0x000fe20003f85070 */
[----:B------:R-:W-:Y:S01]  /*4fb0*/  UISETP.NE.AND UP2, UPT, UR50, URZ, UPT ;  /* 0x000000ff3200728c */ /* 0x000fe2000bf45270 */
[----:B------:R-:W-:Y:S01]  /*4fc0*/  ISETP.NE.U32.AND P2, PT, RZ, UR38, PT ;  /* 0x00000026ff007c0c */ /* 0x000fe2000bf45070 */
[----:B------:R-:W-:Y:S01]  /*4fd0*/  UISETP.NE.U32.AND UP1, UPT, UR44, URZ, UPT ;  /* 0x000000ff2c00728c */ /* 0x000fe2000bf25070 */
[----:B------:R-:W-:Y:S01]  /*4fe0*/  ISETP.NE.AND.EX P4, PT, R87, RZ, PT, P4 ;  /* 0x000000ff5700720c */ /* 0x000fe20003f85340 */
[----:B------:R-:W-:Y:S01]  /*4ff0*/  UPLOP3.LUT UP0, UPT, UPT, UPT, UPT, 0x40, 0x4 ;  /* 0x000000000004789c */ /* 0x000fe20003f0e870 */
[----:B------:R-:W-:Y:S01]  /*5000*/  ISETP.NE.AND.EX P2, PT, RZ, UR39, PT, P2 ;  /* 0x00000027ff007c0c */ /* 0x000fe2000bf45320 */
[----:B------:R-:W-:Y:S01]  /*5010*/  UISETP.NE.AND.EX UP1, UPT, UR45, URZ, UPT, UP1 ;  /* 0x000000ff2d00728c */ /* 0x000fe2000bf25310 */
[----:B------:R-:W-:Y:S04]  /*5020*/  PLOP3.LUT P1, PT, PT, PT, UP2, 0x80, 0x8 ;  /* 0x000000000008781c */ /* 0x000fe80003f2f028 */
[----:B------:R-:W-:Y:S06]  /*5030*/  @UP2 UPLOP3.LUT UP0, UPT, UPT, UPT, UP1, 0x80, 0x8 ;  /* 0x000000000008289c */ /* 0x000fec0003f0f010 */
[----:B------:R-:W-:Y:S01]  /*5040*/  PLOP3.LUT P0, PT, PT, PT, UP0, 0x80, 0x8 ;  /* 0x000000000008781c */ /* 0x000fe20003f0f008 */
[----:B------:R-:W-:Y:S01]  /*5050*/  @!UPT UIADD3 URZ, UPT, UPT, URZ, URZ, URZ ;  /* 0x000000fffffff290 */ /* 0x000fe2000fffe0ff */
[----:B------:R-:W-:Y:S11]  /*5060*/  BRA.U !UP1, `(.L_x_83) ;  /* 0x0000000109387547 */ /* 0x000ff6000b800000 */
[----:B------:R-:W-:Y:S01]  /*5070*/  UISETP.NE.U32.AND UP0, UPT, UR38, URZ, UPT ;  /* 0x000000ff2600728c */ /* 0x000fe2000bf05070 */
[----:B------:R-:W-:Y:S02]  /*5080*/  HFMA2 R0, -RZ, RZ, 0, 5.9604644775390625e-08 ;  /* 0x00000001ff007431 */ /* 0x000fe400000001ff */
[----:B------:R-:W-:Y:S01]  /*5090*/  IMAD.MOV.U32 R91, RZ, RZ, 0x1 ;  /* 0x00000001ff5b7424 */ /* 0x000fe200078e00ff */
[----:B------:R-:W-:Y:S06]  /*50a0*/  UISETP.NE.AND.EX UP0, UPT, UR39, URZ, UPT, UP0 ;  /* 0x000000ff2700728c */ /* 0x000fec000bf05300 */
[----:B------:R-:W-:Y:S05]  /*50b0*/  PLOP3.LUT P3, PT, PT, PT, UP0, 0x80, 0x8 ;  /* 0x000000000008781c */ /* 0x000fea0003f6f008 */
[----:B------:R-:W1:Y:S01]  /*50c0*/  @UP0 LDCU.64 UR6, c[0x0][0x888] ;  /* 0x00011100ff0607ac */ /* 0x000e620008000a00 */
[----:B------:R-:W-:Y:S07]  /*50d0*/  @UP0 UIMAD UR4, UR36, UR44, URZ ;  /* 0x0000002c240402a4 */ /* 0x000fee000f8e02ff */
[----:B------:R-:W-:Y:S01]  /*50e0*/  @!P3 PRMT R91, R0, 0x7610, R91 ;  /* 0x00007610005bb816 */ /* 0x000fe2000000005b */
[----:B-1----:R-:W-:Y:S03]  /*50f0*/  @UP0 UIMAD.WIDE UR6, UR4, 0x4, UR6 ;  /* 0x00000004040608a5 */ /* 0x002fe6000f8e0206 */
[----:B------:R-:W1:Y:S03]  /*5100*/  @!UP0 LDCU UR4, c[0x0][0x880] ;  /* 0x00011000ff0487ac */ /* 0x000e660008000800 */
[----:B------:R-:W-:Y:S01]  /*5110*/  IMAD.U32 R2, RZ, RZ, UR6 ;  /* 0x00000006ff027e24 */ /* 0x000fe2000f8e00ff */
[----:B------:R-:W-:Y:S05]  /*5120*/  MOV R3, UR7 ;  /* 0x0000000700037c02 */ /* 0x000fea0008000f00 */
[----:B-----5:R2:W5:Y:S02]  /*5130*/  @P3 LDG.E R50, desc[UR46][R2.64] ;  /* 0x0000002e02323981 */ /* 0x020564000c1e1900 */
[----:B-12---:R-:W-:Y:S02]  /*5140*/  @!P3 IMAD.U32 R50, RZ, RZ, UR4 ;  /* 0x00000004ff32be24 */ /* 0x006fe4000f8e00ff */
.L_x_83:
[----:B------:R-:W-:Y:S05]  /*5150*/  @!P4 BRA `(.L_x_84) ;  /* 0x000000000020c947 */ /* 0x000fea0003800000 */
[----:B------:R-:W-:Y:S04]  /*5160*/  ISETP.NE.U32.AND P3, PT, R84, RZ, PT ;  /* 0x000000ff5400720c */ /* 0x000fe80003f65070 */
[----:B------:R-:W-:Y:S11]  /*5170*/  ISETP.NE.AND.EX P3, PT, R85, RZ, PT, P3 ;  /* 0x000000ff5500720c */ /* 0x000ff60003f65330 */
[----:B------:R-:W-:Y:S02]  /*5180*/  @!UPT UIADD3 URZ, UPT, UPT, URZ, URZ, URZ ;  /* 0x000000fffffff290 */ /* 0x000fe4000fffe0ff */
[----:B------:R-:W1:Y:S01]  /*5190*/  @P3 LDC.64 R2, c[0x0][0x8a8] ;  /* 0x00022a00ff023b82 */ /* 0x000e620000000a00 */
[----:B------:R-:W-:Y:S04]  /*51a0*/  @P3 IMAD R0, R86, UR36, RZ ;  /* 0x0000002456003c24 */ /* 0x000fe8000f8e02ff */
[----:B-1----:R-:W-:Y:S05]  /*51b0*/  @P3 IMAD.WIDE R2, R0, 0x4, R2 ;  /* 0x0000000400023825 */ /* 0x002fea00078e0202 */
[----:B-----5:R1:W5:Y:S02]  /*51c0*/  @P3 LDG.E R47, desc[UR46][R2.64] ;  /* 0x0000002e022f3981 */ /* 0x020364000c1e1900 */
[----:B-1----:R-:W2:Y:S02]  /*51d0*/  @!P3 LDC R47, c[0x0][0x8a0] ;  /* 0x00022800ff2fbb82 */ /* 0x002ea40000000800 */
.L_x_84:
[----:B-----5:R-:W-:Y:S01]  /*51e0*/  ISETP.NE.AND P4, PT, R50, RZ, PT ;  /* 0x000000ff3200720c */ /* 0x020fe20003f85270 */
[----:B------:R-:W-:Y:S01]  /*51f0*/  BSSY B1, `(.L_x_85) ;  /* 0x0000042000017945 */ /* 0x000fe20003800000 */
[----:B------:R-:W-:Y:S01]  /*5200*/  SEL R9, RZ, 0xffffffff, P2 ;  /* 0xffffffffff097807 */ /* 0x000fe20001000000 */
[----:B------:R-:W-:Y:S01]  /*5210*/  IMAD.MOV.U32 R55, RZ, RZ, 0x1 ;  /* 0x00000001ff377424 */ /* 0x000fe200078e00ff */
[----:B------:R-:W-:Y:S02]  /*5220*/  LOP3.LUT P3, RZ, R91, 0xff, RZ, 0xc0, !PT ;  /* 0x000000ff5bff7812 */ /* 0x000fe4000786c0ff */
[----:B------:R-:W-:Y:S02]  /*5230*/  CS2R R62, SRZ ;  /* 0x00000000003e7805 */ /* 0x000fe4000001ff00 */
[----:B------:R-:W-:Y:S02]  /*5240*/  @P1 SEL R2, RZ, 0xffffffff, P4 ;  /* 0xffffffffff021807 */ /* 0x000fe40002000000 */
[----:B------:R-:W-:Y:S02]  /*5250*/  CS2R R60, SRZ ;  /* 0x00000000003c7805 */ /* 0x000fe4000001ff00 */
[----:B------:R-:W-:Y:S02]  /*5260*/  LEA R0, R100, UR49, 0x3 ;  /* 0x0000003164007c11 */ /* 0x000fe4000f8e18ff */
[----:B------:R-:W-:Y:S02]  /*5270*/  CS2R R58, SRZ ;  /* 0x00000000003a7805 */ /* 0x000fe4000001ff00 */
[----:B------:R-:W-:Y:S02]  /*5280*/  @P0 SEL R2, R9, R2, !P3 ;  /* 0x0000000209020207 */ /* 0x000fe40005800000 */
[----:B------:R-:W-:Y:S02]  /*5290*/  CS2R R56, SRZ ;  /* 0x0000000000387805 */ /* 0x000fe4000001ff00 */
[----:B------:R-:W-:Y:S02]  /*52a0*/  LEA R108, R44, UR49, 0x3 ;  /* 0x000000312c6c7c11 */ /* 0x000fe4000f8e18ff */
[----:B------:R-:W-:Y:S02]  /*52b0*/  @P1 LOP3.LUT R2, R2, 0x1, RZ, 0xc0, !PT ;  /* 0x0000000102021812 */ /* 0x000fe400078ec0ff */
[----:B------:R-:W-:Y:S02]  /*52c0*/  SHF.L.U32 R7, R102, 0x1f, RZ ;  /* 0x0000001f66077819 */ /* 0x000fe400000006ff */
[----:B------:R-:W-:Y:S02]  /*52d0*/  ISETP.NE.U32.OR P6, PT, R2, 0x1, !P1 ;  /* 0x000000010200780c */ /* 0x000fe40004fc5470 */
[----:B------:R-:W-:Y:S02]  /*52e0*/  PLOP3.LUT P2, PT, PT, PT, UP1, 0x80, 0x8 ;  /* 0x000000000008781c */ /* 0x000fe40003f4f018 */
[C---:B------:R-:W-:Y:S02]  /*52f0*/  LEA.HI R5, R44.reuse, R44, RZ, 0x1 ;  /* 0x0000002c2c057211 */ /* 0x040fe400078f08ff */
[----:B------:R-:W-:Y:S02]  /*5300*/  SEL R2, RZ, 0xffffffff, P4 ;  /* 0xffffffffff027807 */ /* 0x000fe40002000000 */
[----:B------:R-:W-:Y:S01]  /*5310*/  P2R R64, PR, RZ, 0x40 ;  /* 0x00000040ff407803 */ /* 0x000fe20000000000 */
[C---:B------:R-:W-:Y:S01]  /*5320*/  IMAD.SHL.U32 R3, R5.reuse, 0x40, RZ ;  /* 0x0000004005037824 */ /* 0x040fe200078e00ff */
[----:B------:R-:W-:Y:S03]  /*5330*/  LOP3.LUT R5, R5, 0xffe, RZ, 0xc0, !PT ;  /* 0x00000ffe05057812 */ /* 0x000fe600078ec0ff */
[----:B------:R-:W-:Y:S02]  /*5340*/  @P6 SHF.L.U32 R11, R99, 0x1f, RZ ;  /* 0x0000001f630b6819 */ /* 0x000fe400000006ff */
[----:B------:R-:W-:Y:S01]  /*5350*/  @P2 SEL R2, R9, R2, !P3 ;  /* 0x0000000209022207 */ /* 0x000fe20005800000 */
[----:B------:R-:W-:Y:S01]  /*5360*/  IMAD.IADD R48, R44, 0x1, -R5 ;  /* 0x000000012c307824 */ /* 0x000fe200078e0a05 */
[----:B------:R-:W1:Y:S01]  /*5370*/  @P6 SYNCS.PHASECHK.TRANS64.TRYWAIT P1, [R0+URZ+0x30], R11 ;  /* 0x0000300b000065a7 */ /* 0x000e6200080211ff */
[----:B------:R-:W-:Y:S02]  /*5380*/  LOP3.LUT R3, R3, 0xffffff80, RZ, 0xc0, !PT ;  /* 0xffffff8003037812 */ /* 0x000fe400078ec0ff */
[----:B------:R-:W-:Y:S03]  /*5390*/  LOP3.LUT R2, R2, 0x1, RZ, 0xc0, !PT ;  /* 0x0000000102027812 */ /* 0x000fe600078ec0ff */
[----:B------:R-:W-:Y:S01]  /*53a0*/  IMAD.IADD R3, R46, 0x1, R3 ;  /* 0x000000012e037824 */ /* 0x000fe200078e0203 */
[----:B------:R-:W-:Y:S03]  /*53b0*/  ISETP.NE.U32.AND P5, PT, R2, 0x1, PT ;  /* 0x000000010200780c */ /* 0x000fe60003fa5070 */
[----:B------:R-:W-:Y:S01]  /*53c0*/  IMAD R48, R48, 0x100000, R3 ;  /* 0x0010000030307824 */ /* 0x000fe200078e0203 */
[----:B------:R-:W-:Y:S01]  /*53d0*/  P2R R72, PR, RZ, 0x20 ;  /* 0x00000020ff487803 */ /* 0x000fe20000000000 */
[----:B------:R3:W4:Y:S01]  /*53e0*/  SYNCS.PHASECHK.TRANS64.TRYWAIT P0, [R108+URZ+0x80], R7 ;  /* 0x000080076c0075a7 */ /* 0x00072200080011ff */
[----:B-1----:R-:W-:Y:S01]  /*53f0*/  @P6 SEL R55, RZ, 0x1, !P1 ;  /* 0x00000001ff376807 */ /* 0x002fe20004800000 */
[----:B---3--:R-:W-:Y:S06]  /*5400*/  @!P6 BRA `(.L_x_86) ;  /* 0x000000000080e947 */ /* 0x008fec0003800000 */
[----:B------:R-:W-:Y:S01]  /*5410*/  @P5 IMAD R4, R100, 0x1000, R95 ;  /* 0x0000100064045824 */ /* 0x000fe200078e025f */
[----:B------:R-:W-:Y:S01]  /*5420*/  ISETP.NE.AND P1, PT, R55, RZ, PT ;  /* 0x000000ff3700720c */ /* 0x000fe20003f25270 */
[----:B------:R-:W-:Y:S01]  /*5430*/  BSSY B0, `(.L_x_87) ;  /* 0x000000b000007945 */ /* 0x000fe20003800000 */
[----:B------:R-:W-:Y:S01]  /*5440*/  CS2R R58, SRZ ;  /* 0x00000000003a7805 */ /* 0x000fe2000001ff00 */
[----:B------:R-:W-:Y:S01]  /*5450*/  @P5 VIADD R2, R4, UR49 ;  /* 0x0000003104025c36 */ /* 0x000fe20008000000 */
[----:B------:R-:W-:Y:S02]  /*5460*/  CS2R R56, SRZ ;  /* 0x0000000000387805 */ /* 0x000fe4000001ff00 */
[----:B------:R-:W-:Y:S02]  /*5470*/  CS2R R62, SRZ ;  /* 0x00000000003e7805 */ /* 0x000fe4000001ff00 */
[----:B------:R-:W-:Y:S01]  /*5480*/  CS2R R60, SRZ ;  /* 0x00000000003c7805 */ /* 0x000fe2000001ff00 */
[----:B------:R-:W-:Y:S04]  /*5490*/  @P5 IMAD R2, R103, -0x10, R2 ;  /* 0xfffffff067025824 */ /* 0x000fe800078e0202 */
[----:B------:R-:W-:Y:S05]  /*54a0*/  @P1 BRA `(.L_x_88) ;  /* 0x00000000000c1947 */ /* 0x000fea0003800000 */
[----:B------:R-:W-:Y:S04]  /*54b0*/  SHF.L.U32 R3, R99, 0x1f, RZ ;  /* 0x0000001f63037819 */ /* 0x000fe800000006ff */
[----:B------:R-:W1:Y:S02]  /*54c0*/  SYNCS.PHASECHK.TRANS64.TRYWAIT P1, [R0+URZ+0x30], R3 ;  /* 0x00003003000075a7 */ /* 0x000e6400080211ff */
[----:B-1----:R-:W-:Y:S05]  /*54d0*/  @!P1 BRA `(.L_x_89) ;  /* 0x0000002000f89947 */ /* 0x002fea0003800000 */
.L_x_88:
[----:B------:R-:W-:Y:S05]  /*54e0*/  BSYNC B0 ;  /* 0x0000000000007941 */ /* 0x000fea0003800000 */
.L_x_87:
[----:B------:R-:W-:Y:S01]  /*54f0*/  ISETP.NE.AND P1, PT, R72, RZ, PT ;  /* 0x000000ff4800720c */ /* 0x000fe20003f25270 */
[----:B-1----:R-:W-:Y:S02]  /*5500*/  VIADD R3, R0, 0x40 ;  /* 0x0000004000037836 */ /* 0x002fe40000000000 */
[----:B------:R-:W-:Y:S02]  /*5510*/  IMAD.U32 R0, RZ, RZ, UR37 ;  /* 0x00000025ff007e24 */ /* 0x000fe4000f8e00ff */
[----:B------:R-:W-:Y:S03]  /*5520*/  VIADD R100, R100, 0x1 ;  /* 0x0000000164647836 */ /* 0x000fe60000000000 */
[----:B------:R-:W-:Y:S05]  /*5530*/  PRMT R0, R0, 0x654, R3 ;  /* 0x0000065400007816 */ /* 0x000fea0000000003 */
[----:B------:R1:W3:Y:S04]  /*5540*/  @P1 LDS.128 R56, [R4+UR49+0x200] ;  /* 0x0002003104381984 */ /* 0x0002e80008000c00 */
[----:B------:R1:W1:Y:S01]  /*5550*/  @P1 LDS.128 R60, [R2+0x210] ;  /* 0x00021000023c1984 */ /* 0x0002620000000c00 */
[C---:B------:R-:W-:Y:S01]  /*5560*/  ISETP.NE.AND P1, PT, R100.reuse, 0x2, PT ;  /* 0x000000026400780c */ /* 0x040fe20003f25270 */
[----:B------:R-:W-:Y:S01]  /*5570*/  @!PT LDS RZ, [RZ] ;  /* 0x00000000fffff984 */ /* 0x000fe20000000800 */
[----:B------:R-:W-:Y:S01]  /*5580*/  @!PT LDS RZ, [RZ] ;  /* 0x00000000fffff984 */ /* 0x000fe20000000800 */
[----:B------:R-:W-:Y:S01]  /*5590*/  @!PT LDS RZ, [RZ] ;  /* 0x00000000fffff984 */ /* 0x000fe20000000800 */
[----:B------:R-:W-:Y:S01]  /*55a0*/  @!PT LDS RZ, [RZ] ;  /* 0x00000000fffff984 */ /* 0x000fe20000000800 */
[----:B------:R5:W-:Y:S06]  /*55b0*/  MEMBAR.ALL.CTA ;  /* 0x0000000000007992 */ /* 0x000bec0000008000 */
[----:B-----5:R-:W5:Y:S01]  /*55c0*/  FENCE.VIEW.ASYNC.S ;  /* 0x00000000000073c6 */ /* 0x020f620000000000 */
[----:B------:R-:W-:Y:S01]  /*55d0*/  SEL R100, R100, RZ, P1 ;  /* 0x000000ff64647207 */ /* 0x000fe20000800000 */
[----:B-----5:R5:W-:Y:S02]  /*55e0*/  SYNCS.ARRIVE.TRANS64.RED.A1T0 RZ, [R0+URZ], RZ ;  /* 0x000000ff00ff79a7 */ /* 0x020be400081004ff */
[----:B-----5:R-:W-:Y:S04]  /*55f0*/  SEL R0, RZ, 0x1, P1 ;  /* 0x00000001ff007807 */ /* 0x020fe80000800000 */
[----:B---3--:R-:W-:Y:S02]  /*5600*/  LOP3.LUT R99, R99, R0, RZ, 0x3c, !PT ;  /* 0x0000000063637212 */ /* 0x008fe400078e3cff */
.L_x_86:
[----:B------:R-:W-:Y:S05]  /*5610*/  BSYNC B1 ;  /* 0x0000000000017941 */ /* 0x000fea0003800000 */
.L_x_85:
[----:B------:R-:W-:Y:S04]  /*5620*/  SHF.R.U32.HI R3, RZ, 0x15, R48 ;  /* 0x00000015ff037819 */ /* 0x000fe80000011630 */
[----:B------:R-:W-:Y:S01]  /*5630*/  LOP3.LUT P1, RZ, R3, 0x3, R96, 0x48, !PT ;  /* 0x0000000303ff7812 */ /* 0x000fe20007824860 */
[----:B------:R-:W-:Y:S01]  /*5640*/  @!UPT UIADD3 URZ, UPT, UPT, URZ, URZ, URZ ;  /* 0x000000fffffff290 */ /* 0x000fe2000fffe0ff */
[----:B----4-:R-:W-:Y:S11]  /*5650*/  @P0 BRA `(.L_x_90) ;  /* 0x0000000000080947 */ /* 0x010ff60003800000 */
[----:B------:R-:W3:Y:S02]  /*5660*/  SYNCS.PHASECHK.TRANS64.TRYWAIT P0, [R108+URZ+0x80], R7 ;  /* 0x000080076c0075a7 */ /* 0x000ee400080011ff */
[----:B---3--:R-:W-:Y:S05]  /*5670*/  @!P0 BRA `(.L_x_91) ;  /* 0x0000002000a48947 */ /* 0x008fea0003800000 */
.L_x_90:
[----:B------:R-:W-:Y:S05]  /*5680*/  @!P1 BRA `(.L_x_92) ;  /* 0x0000000000409947 */ /* 0x000fea0003800000 */
[----:B------:R-:W4:Y:S01]  /*5690*/  LDCU.64 UR8, c[0x4][0x70] ;  /* 0x01000e00ff0877ac */ /* 0x000f220008000a00 */
[----:B------:R-:W-:Y:S01]  /*56a0*/  MOV R3, 0x0 ;  /* 0x0000000000037802 */ /* 0x000fe20000000f00 */
[----:B------:R-:W-:Y:S02]  /*56b0*/  HFMA2 R12, -RZ, RZ, 0, 5.9604644775390625e-08 ;  /* 0x00000001ff0c7431 */ /* 0x000fe400000001ff */
[----:B------:R-:W-:Y:S02]  /*56c0*/  IMAD.MOV.U32 R8, RZ, RZ, 0x192 ;  /* 0x00000192ff087424 */ /* 0x000fe400078e00ff */
[----:B------:R-:W-:Y:S01]  /*56d0*/  IMAD.MOV.U32 R13, RZ, RZ, RZ ;  /* 0x000000ffff0d7224 */ /* 0x000fe200078e00ff */
[----:B------:R-:W3:Y:S01]  /*56e0*/  LDCU.64 UR6, c[0x4][0x78] ;  /* 0x01000f00ff0677ac */ /* 0x000ee20008000a00 */
[----:B-1----:R-:W1:Y:S01]  /*56f0*/  LDC.64 R2, c[0x4][R3] ;  /* 0x0100000003027b82 */ /* 0x002e620000000a00 */
[----:B------:R-:W5:Y:S01]  /*5700*/  LDCU.64 UR4, c[0x4][0x10] ;  /* 0x01000200ff0477ac */ /* 0x000f620008000a00 */
[----:B----4-:R-:W-:Y:S01]  /*5710*/  MOV R5, UR9 ;  /* 0x0000000900057c02 */ /* 0x010fe20008000f00 */
[----:B------:R-:W-:Y:S01]  /*5720*/  IMAD.U32 R4, RZ, RZ, UR8 ;  /* 0x00000008ff047e24 */ /* 0x000fe2000f8e00ff */
[----:B---3--:R-:W-:Y:S01]  /*5730*/  MOV R7, UR7 ;  /* 0x0000000700077c02 */ /* 0x008fe20008000f00 */
[----:B------:R-:W-:Y:S01]  /*5740*/  IMAD.U32 R6, RZ, RZ, UR6 ;  /* 0x00000006ff067e24 */ /* 0x000fe2000f8e00ff */
[----:B-----5:R-:W-:Y:S01]  /*5750*/  MOV R11, UR5 ;  /* 0x00000005000b7c02 */ /* 0x020fe20008000f00 */
[----:B------:R-:W-:Y:S02]  /*5760*/  IMAD.U32 R10, RZ, RZ, UR4 ;  /* 0x00000004ff0a7e24 */ /* 0x000fe4000f8e00ff */
[----:B------:R-:W-:Y:S07]  /*5770*/  LEPC R20, `(.L_x_92) ;  /* 0x000000001014794e */ /* 0x000fee0000000000 */
[----:B-12---:R-:W-:Y:S05]  /*5780*/  CALL.ABS.NOINC R2 ;  /* 0x0000000002007343 */ /* 0x006fea0003c00000 */
.L_x_92:
[----:B------:R-:W-:Y:S05]  /*5790*/  WARPSYNC.ALL ;  /* 0x0000000000007948 */ /* 0x000fea0003800000 */
[----:B------:R-:W-:Y:S01]  /*57a0*/  R2UR UR4, R48 ;  /* 0x00000000300472ca */ /* 0x000fe200000e0000 */
[----:B------:R-:W-:Y:S01]  /*57b0*/  BSSY.RECONVERGENT B0, `(.L_x_93) ;  /* 0x00000a0000007945 */ /* 0x000fe20003800200 */
[C---:B------:R-:W-:Y:S02]  /*57c0*/  SHF.L.U32 R51, R56.reuse, 0x10, RZ ;  /* 0x0000001038337819 */ /* 0x040fe400000006ff */
[C---:B------:R-:W-:Y:S02]  /*57d0*/  PRMT R49, R56.reuse, 0x8880, RZ ;  /* 0x0000888038317816 */ /* 0x040fe400000000ff */
[----:B------:R-:W-:Y:S02]  /*57e0*/  SHF.R.S32.HI R51, RZ, 0x18, R51 ;  /* 0x00000018ff337819 */ /* 0x000fe40000011433 */
[----:B------:R-:W-:Y:S02]  /*57f0*/  SHF.L.U32 R52, R56, 0x8, RZ ;  /* 0x0000000838347819 */ /* 0x000fe400000006ff */
[C---:B------:R-:W-:Y:S02]  /*5800*/  PRMT R54, R58.reuse, 0x8880, RZ ;  /* 0x000088803a367816 */ /* 0x040fe400000000ff */
[----:B------:R-:W-:Y:S01]  /*5810*/  SHF.L.U32 R53, R58, 0x8, RZ ;  /* 0x000000083a357819 */ /* 0x000fe200000006ff */
[----:B-1-3--:R-:W-:Y:S01]  /*5820*/  LDTM.16dp32bit_t0_t15.x32 R4, tmem[UR4] ;  /* 0x00000004000479ee */ /* 0x00afe20008a80000 */
[----:B------:R-:W2:Y:S01]  /*5830*/  LDTM.16dp32bit_t16_t31.x32 R4, tmem[UR4+0x20] ;  /* 0x00002004000479ee */ /* 0x000ea20008aa0000 */
[----:B------:R-:W-:Y:S02]  /*5840*/  ISETP.NE.AND P6, PT, R64, RZ, PT ;  /* 0x000000ff4000720c */ /* 0x000fe40003fc5270 */
[----:B------:R-:W-:Y:S02]  /*5850*/  IADD3 R74, PT, PT, R95, UR49, RZ ;  /* 0x000000315f4a7c10 */ /* 0x000fe4000fffe0ff */
[----:B------:R-:W-:Y:S02]  /*5860*/  SHF.L.U32 R73, R97, 0x4, RZ ;  /* 0x0000000461497819 */ /* 0x000fe400000006ff */
[----:B------:R-:W-:Y:S02]  /*5870*/  SHF.R.S32.HI R53, RZ, 0x18, R53 ;  /* 0x00000018ff357819 */ /* 0x000fe40000011435 */
[----:B------:R-:W-:Y:S02]  /*5880*/  IADD3 R112, PT, PT, R74, R73, RZ ;  /* 0x000000494a707210 */ /* 0x000fe40007ffe0ff */
[----:B------:R-:W-:Y:S01]  /*5890*/  ISETP.NE.AND P0, PT, R105, RZ, PT ;  /* 0x000000ff6900720c */ /* 0x000fe20003f05270 */
[C---:B--2---:R-:W-:Y:S02]  /*58a0*/  IMAD R0, R47.reuse, R4, RZ ;  /* 0x000000042f007224 */ /* 0x044fe400078e02ff */
[----:B------:R-:W-:Y:S02]  /*58b0*/  IMAD R2, R47, R5, RZ ;  /* 0x000000052f027224 */ /* 0x000fe400078e02ff */
[----:B------:R-:W-:Y:S01]  /*58c0*/  IMAD R0, R49, R50, R0 ;  /* 0x0000003231007224 */ /* 0x000fe200078e0200 */
[----:B------:R-:W-:Y:S01]  /*58d0*/  SHF.R.S32.HI R49, RZ, 0x18, R52 ;  /* 0x00000018ff317819 */ /* 0x000fe20000011434 */
[----:B------:R-:W-:Y:S01]  /*58e0*/  IMAD R3, R47, R6, RZ ;  /* 0x000000062f037224 */ /* 0x000fe200078e02ff */
[----:B------:R-:W-:Y:S01]  /*58f0*/  SHF.L.U32 R52, R57, 0x10, RZ ;  /* 0x0000001039347819 */ /* 0x000fe200000006ff */
[-C--:B------:R-:W-:Y:S01]  /*5900*/  IMAD R2, R51, R50.reuse, R2 ;  /* 0x0000003233027224 */ /* 0x080fe200078e0202 */
[----:B------:R-:W-:Y:S01]  /*5910*/  SHF.R.S32.HI R51, RZ, 0x18, R56 ;  /* 0x00000018ff337819 */ /* 0x000fe20000011438 */
[----:B------:R-:W-:Y:S02]  /*5920*/  IMAD R7, R47, R7, RZ ;  /* 0x000000072f077224 */ /* 0x000fe400078e02ff */
[-C--:B------:R-:W-:Y:S01]  /*5930*/  IMAD R3, R49, R50.reuse, R3 ;  /* 0x0000003231037224 */ /* 0x080fe200078e0203 */
[----:B------:R-:W-:Y:S01]  /*5940*/  PRMT R49, R57, 0x8880, RZ ;  /* 0x0000888039317816 */ /* 0x000fe200000000ff */
[----:B------:R-:W-:Y:S01]  /*5950*/  IMAD R7, R51, R50, R7 ;  /* 0x0000003233077224 */ /* 0x000fe200078e0207 */
[----:B------:R-:W-:Y:S01]  /*5960*/  SHF.R.S32.HI R51, RZ, 0x18, R52 ;  /* 0x00000018ff337819 */ /* 0x000fe20000011434 */
[----:B------:R-:W-:Y:S02]  /*5970*/  IMAD R4, R47, R8, RZ ;  /* 0x000000082f047224 */ /* 0x000fe400078e02ff */
[----:B------:R-:W-:Y:S01]  /*5980*/  IMAD.SHL.U32 R52, R57, 0x100, RZ ;  /* 0x0000010039347824 */ /* 0x000fe200078e00ff */
[----:B------:R-:W-:Y:S01]  /*5990*/  I2IP.S8.S32.SAT R65, R7, R3, RZ ;  /* 0x0000000307417239 */ /* 0x000fe200000014ff */
[----:B------:R-:W-:Y:S02]  /*59a0*/  IMAD R5, R47, R9, RZ ;  /* 0x000000092f057224 */ /* 0x000fe400078e02ff */
[----:B------:R-:W-:Y:S01]  /*59b0*/  IMAD R4, R49, R50, R4 ;  /* 0x0000003231047224 */ /* 0x000fe200078e0204 */
[----:B------:R-:W-:Y:S01]  /*59c0*/  SHF.R.S32.HI R49, RZ, 0x18, R52 ;  /* 0x00000018ff317819 */ /* 0x000fe20000011434 */
[----:B------:R-:W-:Y:S01]  /*59d0*/  IMAD R6, R47, R10, RZ ;  /* 0x0000000a2f067224 */ /* 0x000fe200078e02ff */
[----:B------:R-:W-:Y:S01]  /*59e0*/  I2IP.S8.S32.SAT R64, R2, R0, R65 ;  /* 0x0000000002407239 */ /* 0x000fe20000001441 */
[-C--:B------:R-:W-:Y:S01]  /*59f0*/  IMAD R5, R51, R50.reuse, R5 ;  /* 0x0000003233057224 */ /* 0x080fe200078e0205 */
[----:B------:R-:W-:Y:S01]  /*5a00*/  SHF.L.U32 R52, R58, 0x10, RZ ;  /* 0x000000103a347819 */ /* 0x000fe200000006ff */
[----:B------:R-:W-:Y:S01]  /*5a10*/  IMAD R11, R47, R11, RZ ;  /* 0x0000000b2f0b7224 */ /* 0x000fe200078e02ff */
[----:B------:R-:W-:Y:S01]  /*5a20*/  SHF.R.S32.HI R51, RZ, 0x18, R57 ;  /* 0x00000018ff337819 */ /* 0x000fe20000011439 */
[----:B------:R-:W-:Y:S01]  /*5a30*/  IMAD R6, R49, R50, R6 ;  /* 0x0000003231067224 */ /* 0x000fe200078e0206 */
[----:B------:R-:W-:Y:S01]  /*5a40*/  SHF.R.S32.HI R52, RZ, 0x18, R52 ;  /* 0x00000018ff347819 */ /* 0x000fe20000011434 */
[C---:B------:R-:W-:Y:S02]  /*5a50*/  IMAD R8, R47.reuse, R12, RZ ;  /* 0x0000000c2f087224 */ /* 0x040fe400078e02ff */
[----:B------:R-:W-:Y:S02]  /*5a60*/  IMAD.MOV.U32 R49, RZ, RZ, R54 ;  /* 0x000000ffff317224 */ /* 0x000fe400078e0036 */
[----:B------:R-:W-:Y:S02]  /*5a70*/  IMAD R9, R47, R13, RZ ;  /* 0x0000000d2f097224 */ /* 0x000fe400078e02ff */
[----:B------:R-:W-:Y:S01]  /*5a80*/  IMAD R11, R51, R50, R11 ;  /* 0x00000032330b7224 */ /* 0x000fe200078e020b */
[----:B------:R-:W-:Y:S01]  /*5a90*/  SHF.R.S32.HI R51, RZ, 0x18, R58 ;  /* 0x00000018ff337819 */ /* 0x000fe2000001143a */
[----:B------:R-:W-:Y:S02]  /*5aa0*/  IMAD R10, R47, R14, RZ ;  /* 0x0000000e2f0a7224 */ /* 0x000fe400078e02ff */
[----:B------:R-:W-:Y:S01]  /*5ab0*/  IMAD R8, R49, R50, R8 ;  /* 0x0000003231087224 */ /* 0x000fe200078e0208 */
[----:B------:R-:W-:Y:S01]  /*5ac0*/  I2IP.S8.S32.SAT R65, R11, R6, RZ ;  /* 0x000000060b417239 */ /* 0x000fe200000014ff */
[----:B------:R-:W-:Y:S01]  /*5ad0*/  IMAD R15, R47, R15, RZ ;  /* 0x0000000f2f0f7224 */ /* 0x000fe200078e02ff */
[----:B------:R-:W-:Y:S01]  /*5ae0*/  PRMT R49, R59, 0x8880, RZ ;  /* 0x000088803b317816 */ /* 0x000fe200000000ff */
[----:B------:R-:W-:Y:S01]  /*5af0*/  IMAD R9, R52, R50, R9 ;  /* 0x0000003234097224 */ /* 0x000fe200078e0209 */
[----:B------:R-:W-:Y:S01]  /*5b00*/  I2IP.S8.S32.SAT R65, R5, R4, R65 ;  /* 0x0000000405417239 */ /* 0x000fe20000001441 */
[-C--:B------:R-:W-:Y:S01]  /*5b10*/  IMAD R10, R53, R50.reuse, R10 ;  /* 0x00000032350a7224 */ /* 0x080fe200078e020a */
[----:B------:R-:W-:Y:S01]  /*5b20*/  SHF.L.U32 R53, R59, 0x8, RZ ;  /* 0x000000083b357819 */ /* 0x000fe200000006ff */
[----:B------:R-:W-:Y:S01]  /*5b30*/  IMAD R15, R51, R50, R15 ;  /* 0x00000032330f7224 */ /* 0x000fe200078e020f */
[----:B------:R-:W-:Y:S01]  /*5b40*/  SHF.L.U32 R51, R59, 0x10, RZ ;  /* 0x000000103b337819 */ /* 0x000fe200000006ff */
[C---:B------:R-:W-:Y:S01]  /*5b50*/  IMAD R12, R47.reuse, R16, RZ ;  /* 0x000000102f0c7224 */ /* 0x040fe200078e02ff */
[----:B------:R-:W-:Y:S01]  /*5b60*/  SHF.R.S32.HI R53, RZ, 0x18, R53 ;  /* 0x00000018ff357819 */ /* 0x000fe20000011435 */
[C---:B------:R-:W-:Y:S01]  /*5b70*/  IMAD R13, R47.reuse, R17, RZ ;  /* 0x000000112f0d7224 */ /* 0x040fe200078e02ff */
[----:B------:R-:W-:Y:S01]  /*5b80*/  SHF.R.S32.HI R51, RZ, 0x18, R51 ;  /* 0x00000018ff337819 */ /* 0x000fe20000011433 */
[----:B------:R-:W-:Y:S01]  /*5b90*/  IMAD R14, R47, R18, RZ ;  /* 0x000000122f0e7224 */ /* 0x000fe200078e02ff */
[----:B------:R-:W-:Y:S01]  /*5ba0*/  I2IP.S8.S32.SAT R66, R15, R10, RZ ;  /* 0x0000000a0f427239 */ /* 0x000fe200000014ff */
[----:B------:R-:W-:Y:S01]  /*5bb0*/  IMAD R12, R49, R50, R12 ;  /* 0x00000032310c7224 */ /* 0x000fe200078e020c */
[----:B------:R-:W-:Y:S01]  /*5bc0*/  SHF.R.S32.HI R49, RZ, 0x18, R59 ;  /* 0x00000018ff317819 */ /* 0x000fe2000001143b */
[----:B------:R-:W-:Y:S01]  /*5bd0*/  IMAD R19, R47, R19, RZ ;  /* 0x000000132f137224 */ /* 0x000fe200078e02ff */
[----:B------:R-:W-:Y:S01]  /*5be0*/  I2IP.S8.S32.SAT R66, R9, R8, R66 ;  /* 0x0000000809427239 */ /* 0x000fe20000001442 */
[-C--:B------:R-:W-:Y:S01]  /*5bf0*/  IMAD R13, R51, R50.reuse, R13 ;  /* 0x00000032330d7224 */ /* 0x080fe200078e020d */
[C---:B------:R-:W-:Y:S01]  /*5c00*/  PRMT R51, R60.reuse, 0x8880, RZ ;  /* 0x000088803c337816 */ /* 0x040fe200000000ff */
[-C--:B------:R-:W-:Y:S01]  /*5c10*/  IMAD R14, R53, R50.reuse, R14 ;  /* 0x00000032350e7224 */ /* 0x080fe200078e020e */
[----:B------:R-:W-:Y:S01]  /*5c20*/  PRMT R53, R61, 0x8880, RZ ;  /* 0x000088803d357816 */ /* 0x000fe200000000ff */
[----:B------:R-:W-:Y:S01]  /*5c30*/  IMAD R19, R49, R50, R19 ;  /* 0x0000003231137224 */ /* 0x000fe200078e0213 */
[----:B------:R-:W-:Y:S01]  /*5c40*/  MOV R49, R51 ;  /* 0x0000003300317202 */ /* 0x000fe20000000f00 */
[----:B------:R-:W-:Y:S02]  /*5c50*/  IMAD R16, R47, R20, RZ ;  /* 0x000000142f107224 */ /* 0x000fe400078e02ff */
[C---:B------:R-:W-:Y:S01]  /*5c60*/  IMAD.U32 R52, R60.reuse, 0x10000, RZ ;  /* 0x000100003c347824 */ /* 0x040fe200078e00ff */
[----:B------:R-:W-:Y:S01]  /*5c70*/  I2IP.S8.S32.SAT R67, R19, R14, RZ ;  /* 0x0000000e13437239 */ /* 0x000fe200000014ff */
[----:B------:R-:W-:Y:S01]  /*5c80*/  IMAD R16, R49, R50, R16 ;  /* 0x0000003231107224 */ /* 0x000fe200078e0210 */
[----:B------:R-:W-:Y:S01]  /*5c90*/  SHF.L.U32 R49, R60, 0x8, RZ ;  /* 0x000000083c317819 */ /* 0x000fe200000006ff */
[C---:B------:R-:W-:Y:S01]  /*5ca0*/  IMAD R17, R47.reuse, R21, RZ ;  /* 0x000000152f117224 */ /* 0x040fe200078e02ff */
[----:B------:R-:W-:Y:S01]  /*5cb0*/  SHF.R.S32.HI R51, RZ, 0x18, R52 ;  /* 0x00000018ff337819 */ /* 0x000fe20000011434 */
[C---:B------:R-:W-:Y:S01]  /*5cc0*/  IMAD R18, R47.reuse, R22, RZ ;  /* 0x000000162f127224 */ /* 0x040fe200078e02ff */
[----:B------:R-:W-:Y:S01]  /*5cd0*/  SHF.R.S32.HI R49, RZ, 0x18, R49 ;  /* 0x00000018ff317819 */ /* 0x000fe20000011431 */
[----:B------:R-:W-:Y:S01]  /*5ce0*/  IMAD R23, R47, R23, RZ ;  /* 0x000000172f177224 */ /* 0x000fe200078e02ff */
[----:B------:R-:W-:Y:S01]  /*5cf0*/  I2IP.S8.S32.SAT R67, R13, R12, R67 ;  /* 0x0000000c0d437239 */ /* 0x000fe20000001443 */
[----:B------:R-:W-:Y:S01]  /*5d00*/  IMAD R17, R51, R50, R17 ;  /* 0x0000003233117224 */ /* 0x000fe200078e0211 */
[C---:B------:R-:W-:Y:S01]  /*5d10*/  SHF.L.U32 R52, R61.reuse, 0x10, RZ ;  /* 0x000000103d347819 */ /* 0x040fe200000006ff */
[----:B------:R-:W-:Y:S01]  /*5d20*/  IMAD.SHL.U32 R54, R61, 0x100, RZ ;  /* 0x000001003d367824 */ /* 0x000fe200078e00ff */
[----:B------:R-:W-:Y:S01]  /*5d30*/  SHF.R.S32.HI R51, RZ, 0x18, R60 ;  /* 0x00000018ff337819 */ /* 0x000fe2000001143c */
[----:B------:R-:W-:Y:S01]  /*5d40*/  IMAD R20, R47, R24, RZ ;  /* 0x000000182f147224 */ /* 0x000fe200078e02ff */
[----:B------:R1:W-:Y:S01]  /*5d50*/  STS.128 [R95+UR49+0x2200], R64 ;  /* 0x002200405f007988 */ /* 0x0003e20008000c31 */
[-C--:B------:R-:W-:Y:S01]  /*5d60*/  IMAD R18, R49, R50.reuse, R18 ;  /* 0x0000003231127224 */ /* 0x080fe200078e0212 */
[----:B------:R-:W-:Y:S01]  /*5d70*/  SHF.R.S32.HI R52, RZ, 0x18, R52 ;  /* 0x00000018ff347819 */ /* 0x000fe20000011434 */
[----:B------:R-:W-:Y:S01]  /*5d80*/  IMAD R21, R47, R25, RZ ;  /* 0x000000192f157224 */ /* 0x000fe200078e02ff */
[----:B------:R-:W-:Y:S01]  /*5d90*/  SHF.R.S32.HI R49, RZ, 0x18, R54 ;  /* 0x00000018ff317819 */ /* 0x000fe20000011436 */
[----:B------:R-:W-:Y:S01]  /*5da0*/  IMAD R23, R51, R50, R23 ;  /* 0x0000003233177224 */ /* 0x000fe200078e0217 */
[----:B------:R-:W-:Y:S01]  /*5db0*/  SHF.R.S32.HI R51, RZ, 0x18, R61 ;  /* 0x00000018ff337819 */ /* 0x000fe2000001143d */
[----:B------:R-:W-:Y:S01]  /*5dc0*/  IMAD R22, R47, R26, RZ ;  /* 0x0000001a2f167224 */ /* 0x000fe200078e02ff */
[----:B------:R-:W-:Y:S01]  /*5dd0*/  SHF.R.S32.HI R54, RZ, 0x18, R63 ;  /* 0x00000018ff367819 */ /* 0x000fe2000001143f */
[----:B------:R-:W-:Y:S01]  /*5de0*/  IMAD R20, R53, R50, R20 ;  /* 0x0000003235147224 */ /* 0x000fe200078e0214 */
[----:B------:R-:W-:Y:S01]  /*5df0*/  I2IP.S8.S32.SAT R68, R23, R18, RZ ;  /* 0x0000001217447239 */ /* 0x000fe200000014ff */
[----:B------:R-:W-:Y:S01]  /*5e00*/  IMAD R27, R47, R27, RZ ;  /* 0x0000001b2f1b7224 */ /* 0x000fe200078e02ff */
[----:B------:R-:W-:Y:S01]  /*5e10*/  SHF.L.U32 R53, R62, 0x8, RZ ;  /* 0x000000083e357819 */ /* 0x000fe200000006ff */
[-C--:B------:R-:W-:Y:S01]  /*5e20*/  IMAD R21, R52, R50.reuse, R21 ;  /* 0x0000003234157224 */ /* 0x080fe200078e0215 */
[C---:B------:R-:W-:Y:S01]  /*5e30*/  SHF.L.U32 R52, R62.reuse, 0x10, RZ ;  /* 0x000000103e347819 */ /* 0x040fe200000006ff */
[----:B------:R-:W-:Y:S01]  /*5e40*/  IMAD R22, R49, R50, R22 ;  /* 0x0000003231167224 */ /* 0x000fe200078e0216 */
[----:B------:R-:W-:Y:S01]  /*5e50*/  PRMT R49, R62, 0x8880, RZ ;  /* 0x000088803e317816 */ /* 0x000fe200000000ff */
[----:B------:R-:W-:Y:S01]  /*5e60*/  IMAD R24, R47, R28, RZ ;  /* 0x0000001c2f187224 */ /* 0x000fe200078e02ff */
[----:B------:R-:W-:Y:S01]  /*5e70*/  I2IP.S8.S32.SAT R68, R17, R16, R68 ;  /* 0x0000001011447239 */ /* 0x000fe20000001444 */
[----:B------:R-:W-:Y:S01]  /*5e80*/  IMAD R27, R51, R50, R27 ;  /* 0x00000032331b7224 */ /* 0x000fe200078e021b */
[----:B------:R-:W-:Y:S01]  /*5e90*/  SHF.R.S32.HI R51, RZ, 0x18, R52 ;  /* 0x00000018ff337819 */ /* 0x000fe20000011434 */
[C---:B------:R-:W-:Y:S01]  /*5ea0*/  IMAD R25, R47.reuse, R29, RZ ;  /* 0x0000001d2f197224 */ /* 0x040fe200078e02ff */
[----:B------:R-:W-:Y:S01]  /*5eb0*/  SHF.R.S32.HI R53, RZ, 0x18, R53 ;  /* 0x00000018ff357819 */ /* 0x000fe20000011435 */
[----:B------:R-:W-:Y:S01]  /*5ec0*/  IMAD R26, R47, R30, RZ ;  /* 0x0000001e2f1a7224 */ /* 0x000fe200078e02ff */
[----:B------:R-:W-:Y:S01]  /*5ed0*/  I2IP.S8.S32.SAT R69, R27, R22, RZ ;  /* 0x000000161b457239 */ /* 0x000fe200000014ff */
[-C--:B------:R-:W-:Y:S01]  /*5ee0*/  IMAD R24, R49, R50.reuse, R24 ;  /* 0x0000003231187224 */ /* 0x080fe200078e0218 */
[----:B------:R-:W-:Y:S01]  /*5ef0*/  SHF.L.U32 R52, R63, 0x10, RZ ;  /* 0x000000103f347819 */ /* 0x000fe200000006ff */
[----:B------:R-:W-:Y:S01]  /*5f00*/  IMAD R25, R51, R50, R25 ;  /* 0x0000003233197224 */ /* 0x000fe200078e0219 */
[----:B------:R-:W-:Y:S01]  /*5f10*/  I2IP.S8.S32.SAT R69, R21, R20, R69 ;  /* 0x0000001415457239 */ /* 0x000fe20000001445 */
[----:B------:R-:W-:Y:S01]  /*5f20*/  IMAD R26, R53, R50, R26 ;  /* 0x00000032351a7224 */ /* 0x000fe200078e021a */
[----:B------:R-:W-:Y:S01]  /*5f30*/  SHF.R.S32.HI R49, RZ, 0x18, R62 ;  /* 0x00000018ff317819 */ /* 0x000fe2000001143e */
[----:B------:R-:W-:Y:S01]  /*5f40*/  IMAD R31, R47, R31, RZ ;  /* 0x0000001f2f1f7224 */ /* 0x000fe200078e02ff */
[C---:B------:R-:W-:Y:S01]  /*5f50*/  PRMT R51, R63.reuse, 0x8880, RZ ;  /* 0x000088803f337816 */ /* 0x040fe200000000ff */
[----:B------:R-:W-:Y:S01]  /*5f60*/  IMAD.SHL.U32 R53, R63, 0x100, RZ ;  /* 0x000001003f357824 */ /* 0x000fe200078e00ff */
[----:B------:R-:W-:Y:S01]  /*5f70*/  SHF.R.S32.HI R52, RZ, 0x18, R52 ;  /* 0x00000018ff347819 */ /* 0x000fe20000011434 */
[C---:B------:R-:W-:Y:S02]  /*5f80*/  IMAD R28, R47.reuse, R32, RZ ;  /* 0x000000202f1c7224 */ /* 0x040fe400078e02ff */
[----:B------:R-:W-:Y:S01]  /*5f90*/  IMAD R29, R47, R33, RZ ;  /* 0x000000212f1d7224 */ /* 0x000fe200078e02ff */
[----:B------:R-:W-:Y:S01]  /*5fa0*/  SHF.R.S32.HI R53, RZ, 0x18, R53 ;  /* 0x00000018ff357819 */ /* 0x000fe20000011435 */
[-C--:B------:R-:W-:Y:S02]  /*5fb0*/  IMAD R31, R49, R50.reuse, R31 ;  /* 0x00000032311f7224 */ /* 0x080fe400078e021f */
[----:B------:R-:W-:Y:S02]  /*5fc0*/  IMAD R28, R51, R50, R28 ;  /* 0x00000032331c7224 */ /* 0x000fe400078e021c */
[----:B------:R-:W-:Y:S01]  /*5fd0*/  IMAD R30, R47, R34, RZ ;  /* 0x000000222f1e7224 */ /* 0x000fe200078e02ff */
[----:B------:R-:W-:Y:S01]  /*5fe0*/  I2IP.S8.S32.SAT R75, R31, R26, RZ ;  /* 0x0000001a1f4b7239 */ /* 0x000fe200000014ff */
[----:B------:R-:W-:Y:S02]  /*5ff0*/  IMAD R29, R52, R50, R29 ;  /* 0x00000032341d7224 */ /* 0x000fe400078e021d */
[----:B------:R-:W-:Y:S01]  /*6000*/  IMAD R35, R47, R35, RZ ;  /* 0x000000232f237224 */ /* 0x000fe200078e02ff */
[----:B------:R-:W-:Y:S01]  /*6010*/  I2IP.S8.S32.SAT R70, R25, R24, R75 ;  /* 0x0000001819467239 */ /* 0x000fe2000000144b */
[-C--:B------:R-:W-:Y:S01]  /*6020*/  IMAD R30, R53, R50.reuse, R30 ;  /* 0x00000032351e7224 */ /* 0x080fe200078e021e */
[----:B------:R-:W-:Y:S01]  /*6030*/  LEA R75, R100, UR49, 0x3 ;  /* 0x00000031644b7c11 */ /* 0x000fe2000f8e18ff */
[----:B------:R-:W-:Y:S05]  /*6040*/  IMAD R35, R54, R50, R35 ;  /* 0x0000003236237224 */ /* 0x000fea00078e0223 */
[----:B------:R-:W-:Y:S04]  /*6050*/  I2IP.S8.S32.SAT R76, R35, R30, RZ ;  /* 0x0000001e234c7239 */ /* 0x000fe800000014ff */
[----:B------:R-:W-:Y:S02]  /*6060*/  I2IP.S8.S32.SAT R71, R29, R28, R76 ;  /* 0x0000001c1d477239 */ /* 0x000fe4000000144c */
[----:B------:R-:W-:Y:S03]  /*6070*/  @P6 SHF.L.U32 R76, R99, 0x1f, RZ ;  /* 0x0000001f634c6819 */ /* 0x000fe600000006ff */
[----:B------:R1:W-:Y:S01]  /*6080*/  STS.128 [R112+0x2210], R68 ;  /* 0x0022104470007388 */ /* 0x0003e20000000c00 */
[----:B------:R-:W-:Y:S01]  /*6090*/  @!PT LDS RZ, [RZ] ;  /* 0x00000000fffff984 */ /* 0x000fe20000000800 */
[----:B------:R-:W-:Y:S01]  /*60a0*/  @!PT LDS RZ, [RZ] ;  /* 0x00000000fffff984 */ /* 0x000fe20000000800 */
[----:B------:R-:W-:Y:S01]  /*60b0*/  @!PT LDS RZ, [RZ] ;  /* 0x00000000fffff984 */ /* 0x000fe20000000800 */
[----:B------:R-:W-:Y:S01]  /*60c0*/  @!PT LDS RZ, [RZ] ;  /* 0x00000000fffff984 */ /* 0x000fe20000000800 */
[----:B------:R2:W-:Y:S07]  /*60d0*/  MEMBAR.ALL.CTA ;  /* 0x0000000000007992 */ /* 0x0005ee0000008000 */
[----:B--2---:R-:W2:Y:S02]  /*60e0*/  FENCE.VIEW.ASYNC.S ;  /* 0x00000000000073c6 */ /* 0x004ea40000000000 */
[----:B--2---:R-:W-:Y:S06]  /*60f0*/  BAR.SYNC.DEFER_BLOCKING 0x1, 0x80 ;  /* 0x0042000000007b1d */ /* 0x004fec0000010000 */
[----:B------:R-:W-:Y:S05]  /*6100*/  @P0 BRA `(.L_x_94) ;  /* 0x0000000000280947 */ /* 0x000fea0003800000 */
[----:B------:R-:W-:Y:S02]  /*6110*/  UIADD3 UR4, UPT, UPT, UR49, 0x2200, URZ ;  /* 0x0000220031047890 */ /* 0x000fe4000fffe0ff */
[----:B------:R-:W-:Y:S01]  /*6120*/  UIADD3 UR6, UP0, UPT, UR52, 0x680, URZ ;  /* 0x0000068034067890 */ /* 0x000fe2000ff1e0ff */
[----:B------:R-:W-:Y:S03]  /*6130*/  UMOV UR43, UR36 ;  /* 0x00000024002b7c82 */ /* 0x000fe60008000000 */
[----:B------:R-:W-:Y:S01]  /*6140*/  MOV R104, UR4 ;  /* 0x0000000400687c02 */ /* 0x000fe20008000f00 */
[----:B------:R-:W-:Y:S03]  /*6150*/  UIADD3.X UR7, UPT, UPT, URZ, UR53, URZ, UP0, !UPT ;  /* 0x00000035ff077290 */ /* 0x000fe600087fe4ff */
[----:B------:R-:W-:Y:S11]  /*6160*/  R2UR UR40, R104 ;  /* 0x00000000682872ca */ /* 0x000ff600000e0000 */
[----:B------:R-:W-:Y:S02]  /*6170*/  @!UPT UIADD3 URZ, UPT, UPT, URZ, URZ, URZ ;  /* 0x000000fffffff290 */ /* 0x000fe4000fffe0ff */
[----:B------:R2:W-:Y:S01]  /*6180*/  UTMASTG.3D [UR40], [UR6] ;  /* 0x00000028060073b5 */ /* 0x0005e20008010000 */
[----:B------:R0:W-:Y:S01]  /*6190*/  UTMACMDFLUSH ;  /* 0x00000000000079b7 */ /* 0x0001e20000000000 */
[----:B--2---:R-:W-:Y:S04]  /*61a0*/  DEPBAR.LE SB0, 0x1 ;  /* 0x000080400000791a */ /* 0x004fe80000000000 */
.L_x_94:
[----:B------:R-:W-:Y:S05]  /*61b0*/  BSYNC.RECONVERGENT B0 ;  /* 0x0000000000007941 */ /* 0x000fea0003800200 */
.L_x_93:
[----:B------:R-:W-:Y:S06]  /*61c0*/  BAR.SYNC.DEFER_BLOCKING 0x1, 0x80 ;  /* 0x0042000000007b1d */ /* 0x000fec0000010000 */
[----:B------:R-:W2:Y:S01]  /*61d0*/  @P6 SYNCS.PHASECHK.TRANS64.TRYWAIT P0, [R75+URZ+0x30], R76 ;  /* 0x0000304c4b0065a7 */ /* 0x000ea200080011ff */
[----:B------:R-:W-:Y:S01]  /*61e0*/  BSSY B1, `(.L_x_95) ;  /* 0x000001f000017945 */ /* 0x000fe20003800000 */
[----:B--2---:R-:W-:Y:S03]  /*61f0*/  @P6 SEL R55, RZ, 0x1, !P0 ;  /* 0x00000001ff376807 */ /* 0x004fe60004000000 */
[----:B------:R-:W-:Y:S05]  /*6200*/  @!P6 BRA `(.L_x_96) ;  /* 0x000000000070e947 */ /* 0x000fea0003800000 */
[----:B------:R-:W-:Y:S01]  /*6210*/  ISETP.NE.AND P1, PT, R72, RZ, PT ;  /* 0x000000ff4800720c */ /* 0x000fe20003f25270 */
[----:B------:R-:W-:Y:S01]  /*6220*/  BSSY B0, `(.L_x_97) ;  /* 0x0000008000007945 */ /* 0x000fe20003800000 */
[----:B------:R-:W-:Y:S11]  /*6230*/  ISETP.NE.AND P0, PT, R55, RZ, PT ;  /* 0x000000ff3700720c */ /* 0x000ff60003f05270 */
[----:B------:R-:W-:Y:S04]  /*6240*/  @P1 IMAD R74, R100, 0x1000, R74 ;  /* 0x00001000644a1824 */ /* 0x000fe800078e024a */
[----:B------:R-:W-:Y:S01]  /*6250*/  @P1 IMAD.IADD R73, R73, 0x1, R74 ;  /* 0x0000000149491824 */ /* 0x000fe200078e024a */
[----:B------:R-:W-:Y:S06]  /*6260*/  @P0 BRA `(.L_x_98) ;  /* 0x00000000000c0947 */ /* 0x000fec0003800000 */
[----:B------:R-:W-:Y:S04]  /*6270*/  SHF.L.U32 R0, R99, 0x1f, RZ ;  /* 0x0000001f63007819 */ /* 0x000fe800000006ff */
[----:B------:R-:W2:Y:S02]  /*6280*/  SYNCS.PHASECHK.TRANS64.TRYWAIT P0, [R75+URZ+0x30], R0 ;  /* 0x000030004b0075a7 */ /* 0x000ea400080011ff */
[----:B--2---:R-:W-:Y:S05]  /*6290*/  @!P0 BRA `(.L_x_99) ;  /* 0x0000001400b08947 */ /* 0x004fea0003800000 */
.L_x_98:
[----:B------:R-:W-:Y:S05]  /*62a0*/  BSYNC B0 ;  /* 0x0000000000007941 */ /* 0x000fea0003800000 */
.L_x_97:
[----:B------:R-:W-:Y:S01]  /*62b0*/  ISETP.NE.AND P0, PT, R72, RZ, PT ;  /* 0x000000ff4800720c */ /* 0x000fe20003f05270 */
[----:B--2---:R-:W-:Y:S02]  /*62c0*/  VIADD R75, R75, 0x40 ;  /* 0x000000404b4b7836 */ /* 0x004fe40000000000 */
[----:B------:R-:W-:Y:S02]  /*62d0*/  IMAD.U32 R0, RZ, RZ, UR37 ;  /* 0x00000025ff007e24 */ /* 0x000fe4000f8e00ff */
[----:B------:R-:W-:Y:S03]  /*62e0*/  VIADD R100, R100, 0x1 ;  /* 0x0000000164647836 */ /* 0x000fe60000000000 */
[----:B------:R-:W-:Y:S05]  /*62f0*/  PRMT R0, R0, 0x654, R75 ;  /* 0x0000065400007816 */ /* 0x000fea000000004b */
[----:B------:R2:W3:Y:S04]  /*6300*/  @P0 LDS.128 R56, [R74+0x200] ;  /* 0x000200004a380984 */ /* 0x0004e80000000c00 */
[----:B------:R2:W4:Y:S01]  /*6310*/  @P0 LDS.128 R60, [R73+0x210] ;  /* 0x00021000493c0984 */ /* 0x0005220000000c00 */
        /* <DEDUP_REMOVED lines=10> */
[----:B--23--:R-:W-:Y:S02]  /*63c0*/  LOP3.LUT R99, R99, R0, RZ, 0x3c, !PT ;  /* 0x0000000063637212 */ /* 0x00cfe400078e3cff */
.L_x_96:
[----:B------:R-:W-:Y:S05]  /*63d0*/  BSYNC B1 ;  /* 0x0000000000017941 */ /* 0x000fea0003800000 */
.L_x_95:
[----:B------:R-:W-:Y:S05]  /*63e0*/  VIADD R3, R48, 0x40 ;  /* 0x0000004030037836 */ /* 0x000fea0000000000 */
[----:B------:R-:W-:Y:S04]  /*63f0*/  SHF.R.U32.HI R3, RZ, 0x15, R3 ;  /* 0x00000015ff037819 */ /* 0x000fe80000011603 */
[----:B------:R-:W-:Y:S11]  /*6400*/  LOP3.LUT P0, RZ, R3, 0x3, R96, 0x48, !PT ;  /* 0x0000000303ff7812 */ /* 0x000ff60007804860 */
[----:B------:R-:W-:Y:S02]  /*6410*/  @!UPT UIADD3 URZ, UPT, UPT, URZ, URZ, URZ ;  /* 0x000000fffffff290 */ /* 0x000fe4000fffe0ff */
[----:B------:R-:W-:Y:S05]  /*6420*/  @!P0 BRA `(.L_x_100) ;  /* 0x0000000000408947 */ /* 0x000fea0003800000 */
[----:B------:R-:W2:Y:S01]  /*6430*/  LDCU.64 UR8, c[0x4][0x70] ;  /* 0x01000e00ff0877ac */ /* 0x000ea20008000a00 */
[----:B------:R-:W-:Y:S01]  /*6440*/  MOV R3, 0x0 ;  /* 0x0000000000037802 */ /* 0x000fe20000000f00 */
[----:B------:R-:W-:Y:S02]  /*6450*/  HFMA2 R12, -RZ, RZ, 0, 5.9604644775390625e-08 ;  /* 0x00000001ff0c7431 */ /* 0x000fe400000001ff */
[----:B------:R-:W-:Y:S02]  /*6460*/  IMAD.MOV.U32 R8, RZ, RZ, 0x192 ;  /* 0x00000192ff087424 */ /* 0x000fe400078e00ff */
[----:B------:R-:W-:Y:S01]  /*6470*/  IMAD.MOV.U32 R13, RZ, RZ, RZ ;  /* 0x000000ffff0d7224 */ /* 0x000fe200078e00ff */
[----:B------:R-:W3:Y:S01]  /*6480*/  LDCU.64 UR6, c[0x4][0x78] ;  /* 0x01000f00ff0677ac */ /* 0x000ee20008000a00 */
[----:B------:R-:W1:Y:S01]  /*6490*/  LDC.64 R2, c[0x4][R3] ;  /* 0x0100000003027b82 */ /* 0x000e620000000a00 */
[----:B------:R-:W5:Y:S01]  /*64a0*/  LDCU.64 UR4, c[0x4][0x10] ;  /* 0x01000200ff0477ac */ /* 0x000f620008000a00 */
[----:B--2---:R-:W-:Y:S01]  /*64b0*/  MOV R5, UR9 ;  /* 0x0000000900057c02 */ /* 0x004fe20008000f00 */
[----:B------:R-:W-:Y:S01]  /*64c0*/  IMAD.U32 R4, RZ, RZ, UR8 ;  /* 0x00000008ff047e24 */ /* 0x000fe2000f8e00ff */
[----:B---3--:R-:W-:Y:S01]  /*64d0*/  MOV R7, UR7 ;  /* 0x0000000700077c02 */ /* 0x008fe20008000f00 */
[----:B------:R-:W-:Y:S01]  /*64e0*/  IMAD.U32 R6, RZ, RZ, UR6 ;  /* 0x00000006ff067e24 */ /* 0x000fe2000f8e00ff */
[----:B-----5:R-:W-:Y:S01]  /*64f0*/  MOV R11, UR5 ;  /* 0x00000005000b7c02 */ /* 0x020fe20008000f00 */
[----:B------:R-:W-:Y:S02]  /*6500*/  IMAD.U32 R10, RZ, RZ, UR4 ;  /* 0x00000004ff0a7e24 */ /* 0x000fe4000f8e00ff */
[----:B------:R-:W-:Y:S07]  /*6510*/  LEPC R20, `(.L_x_100) ;  /* 0x000000001014794e */ /* 0x000fee0000000000 */
[----:B-1--4-:R-:W-:Y:S05]  /*6520*/  CALL.ABS.NOINC R2 ;  /* 0x0000000002007343 */ /* 0x012fea0003c00000 */
.L_x_100:
[----:B------:R-:W-:Y:S01]  /*6530*/  ISETP.NE.AND P0, PT, R105, RZ, PT ;  /* 0x000000ff6900720c */ /* 0x000fe20003f05270 */
[----:B------:R-:W-:Y:S05]  /*6540*/  WARPSYNC.ALL ;  /* 0x0000000000007948 */ /* 0x000fea0003800000 */
[----:B------:R-:W-:Y:S01]  /*6550*/  IMAD.SHL.U32 R80, R57, 0x100, RZ ;  /* 0x0000010039507824 */ /* 0x000fe200078e00ff */
[----:B------:R-:W-:Y:S01]  /*6560*/  R2UR UR4, R48 ;  /* 0x00000000300472ca */ /* 0x000fe200000e0000 */
[----:B------:R-:W-:Y:S01]  /*6570*/  IMAD.SHL.U32 R74, R59, 0x100, RZ ;  /* 0x000001003b4a7824 */ /* 0x000fe200078e00ff */
[C---:B------:R-:W-:Y:S01]  /*6580*/  SHF.L.U32 R51, R56.reuse, 0x10, RZ ;  /* 0x0000001038337819 */ /* 0x040fe200000006ff */
[----:B-1--4-:R-:W-:Y:S01]  /*6590*/  IMAD.SHL.U32 R68, R61, 0x100, RZ ;  /* 0x000001003d447824 */ /* 0x012fe200078e00ff */
[C---:B------:R-:W-:Y:S01]  /*65a0*/  PRMT R49, R56.reuse, 0x8880, RZ ;  /* 0x0000888038317816 */ /* 0x040fe200000000ff */
[----:B------:R-:W-:Y:S01]  /*65b0*/  BSSY.RECONVERGENT B0, `(.L_x_101) ;  /* 0x000009e000007945 */ /* 0x000fe20003800200 */
[----:B------:R-:W-:Y:S02]  /*65c0*/  SHF.L.U32 R53, R56, 0x8, RZ ;  /* 0x0000000838357819 */ /* 0x000fe400000006ff */
[----:B------:R-:W-:Y:S02]  /*65d0*/  SHF.R.S32.HI R51, RZ, 0x18, R51 ;  /* 0x00000018ff337819 */ /* 0x000fe40000011433 */
[C---:B------:R-:W-:Y:S02]  /*65e0*/  PRMT R82, R57.reuse, 0x8880, RZ ;  /* 0x0000888039527816 */ /* 0x040fe400000000ff */
[----:B------:R-:W-:Y:S01]  /*65f0*/  SHF.R.S32.HI R53, RZ, 0x18, R53 ;  /* 0x00000018ff357819 */ /* 0x000fe20000011435 */
[----:B------:R-:W-:Y:S01]  /*6600*/  LDTM.16dp32bit_t0_t15.x32 R4, tmem[UR4+0x40] ;  /* 0x00004004000479ee */ /* 0x000fe20008a80000 */
[----:B------:R-:W1:Y:S01]  /*6610*/  LDTM.16dp32bit_t16_t31.x32 R4, tmem[UR4+0x60] ;  /* 0x00006004000479ee */ /* 0x000e620008aa0000 */
[----:B------:R-:W-:Y:S01]  /*6620*/  NOP ;  /* 0x0000000000007918 */ /* 0x000fe20000000000 */
[----:B------:R-:W-:Y:S02]  /*6630*/  R2UR UR5, R108 ;  /* 0x000000006c0572ca */ /* 0x000fe400000e0000 */
[----:B------:R-:W-:Y:S02]  /*6640*/  SHF.R.S32.HI R52, RZ, 0x18, R56 ;  /* 0x00000018ff347819 */ /* 0x000fe40000011438 */
[----:B------:R-:W-:Y:S02]  /*6650*/  SHF.L.U32 R81, R57, 0x10, RZ ;  /* 0x0000001039517819 */ /* 0x000fe400000006ff */
[C---:B------:R-:W-:Y:S02]  /*6660*/  PRMT R79, R58.reuse, 0x8880, RZ ;  /* 0x000088803a4f7816 */ /* 0x040fe400000000ff */
[----:B------:R-:W-:Y:S02]  /*6670*/  SHF.R.S32.HI R54, RZ, 0x18, R57 ;  /* 0x00000018ff367819 */ /* 0x000fe40000011439 */
[----:B------:R-:W-:Y:S02]  /*6680*/  SHF.L.U32 R78, R58, 0x10, RZ ;  /* 0x000000103a4e7819 */ /* 0x000fe400000006ff */
[C---:B------:R-:W-:Y:S01]  /*6690*/  PRMT R76, R59.reuse, 0x8880, RZ ;  /* 0x000088803b4c7816 */ /* 0x040fe200000000ff */
[----:B------:R-:W-:Y:S01]  /*66a0*/  UIADD3 UR5, UPT, UPT, UR5, 0xa0, URZ ;  /* 0x000000a005057890 */ /* 0x000fe2000fffe0ff */
[----:B------:R-:W-:Y:S02]  /*66b0*/  SHF.R.S32.HI R55, RZ, 0x18, R58 ;  /* 0x00000018ff377819 */ /* 0x000fe4000001143a */
[----:B------:R-:W-:Y:S01]  /*66c0*/  SHF.L.U32 R75, R59, 0x10, RZ ;  /* 0x000000103b4b7819 */ /* 0x000fe200000006ff */
[----:B------:R-:W-:Y:S01]  /*66d0*/  UPRMT UR5, UR37, 0x654, UR5 ;  /* 0x0000065425057896 */ /* 0x000fe20008000005 */
[C---:B------:R-:W-:Y:S02]  /*66e0*/  PRMT R73, R60.reuse, 0x8880, RZ ;  /* 0x000088803c497816 */ /* 0x040fe400000000ff */
[----:B------:R-:W-:Y:S01]  /*66f0*/  SHF.R.S32.HI R56, RZ, 0x18, R59 ;  /* 0x00000018ff387819 */ /* 0x000fe2000001143b */
[C---:B-1----:R-:W-:Y:S01]  /*6700*/  IMAD R4, R47.reuse, R4, RZ ;  /* 0x000000042f047224 */ /* 0x042fe200078e02ff */
[----:B------:R-:W-:Y:S01]  /*6710*/  SHF.L.U32 R72, R60, 0x10, RZ ;  /* 0x000000103c487819 */ /* 0x000fe200000006ff */
[----:B------:R-:W-:Y:S01]  /*6720*/  IMAD R5, R47, R5, RZ ;  /* 0x000000052f057224 */ /* 0x000fe200078e02ff */
[----:B------:R-:W-:Y:S01]  /*6730*/  PRMT R70, R61, 0x8880, RZ ;  /* 0x000088803d467816 */ /* 0x000fe200000000ff */
[----:B------:R-:W-:Y:S01]  /*6740*/  IMAD R6, R47, R6, RZ ;  /* 0x000000062f067224 */ /* 0x000fe200078e02ff */
[----:B------:R-:W-:Y:S01]  /*6750*/  SYNCS.ARRIVE.TRANS64.RED.A1T0 RZ, [UR5], RZ ;  /* 0x000000ffffff79a7 */ /* 0x000fe20008100405 */
[----:B------:R-:W-:Y:S01]  /*6760*/  IMAD R4, R49, R50, R4 ;  /* 0x0000003231047224 */ /* 0x000fe200078e0204 */
[----:B------:R-:W-:Y:S01]  /*6770*/  MOV R49, R82 ;  /* 0x0000005200317202 */ /* 0x000fe20000000f00 */
[----:B------:R-:W-:Y:S01]  /*6780*/  IMAD R7, R47, R7, RZ ;  /* 0x000000072f077224 */ /* 0x000fe200078e02ff */
[----:B------:R-:W-:Y:S01]  /*6790*/  SHF.R.S32.HI R57, RZ, 0x18, R60 ;  /* 0x00000018ff397819 */ /* 0x000fe2000001143c */
[-C--:B------:R-:W-:Y:S01]  /*67a0*/  IMAD R5, R51, R50.reuse, R5 ;  /* 0x0000003233057224 */ /* 0x080fe200078e0205 */
[----:B------:R-:W-:Y:S01]  /*67b0*/  SHF.R.S32.HI R51, RZ, 0x18, R81 ;  /* 0x00000018ff337819 */ /* 0x000fe20000011451 */
[----:B------:R-:W-:Y:S01]  /*67c0*/  IMAD R6, R53, R50, R6 ;  /* 0x0000003235067224 */ /* 0x000fe200078e0206 */
[----:B------:R-:W-:Y:S01]  /*67d0*/  SHF.R.S32.HI R53, RZ, 0x18, R80 ;  /* 0x00000018ff357819 */ /* 0x000fe20000011450 */
[----:B------:R-:W-:Y:S01]  /*67e0*/  IMAD R8, R47, R8, RZ ;  /* 0x000000082f087224 */ /* 0x000fe200078e02ff */
[----:B------:R-:W-:Y:S01]  /*67f0*/  SHF.L.U32 R69, R61, 0x10, RZ ;  /* 0x000000103d457819 */ /* 0x000fe200000006ff */
[----:B------:R-:W-:Y:S01]  /*6800*/  IMAD R7, R52, R50, R7 ;  /* 0x0000003234077224 */ /* 0x000fe200078e0207 */
[----:B------:R-:W-:Y:S01]  /*6810*/  SHF.R.S32.HI R52, RZ, 0x18, R75 ;  /* 0x00000018ff347819 */ /* 0x000fe2000001144b */
[C---:B------:R-:W-:Y:S01]  /*6820*/  IMAD R9, R47.reuse, R9, RZ ;  /* 0x000000092f097224 */ /* 0x040fe200078e02ff */
[----:B------:R-:W-:Y:S01]  /*6830*/  PRMT R67, R62, 0x8880, RZ ;  /* 0x000088803e437816 */ /* 0x000fe200000000ff */
[----:B------:R-:W-:Y:S01]  /*6840*/  IMAD R10, R47, R10, RZ ;  /* 0x0000000a2f0a7224 */ /* 0x000fe200078e02ff */
[----:B------:R-:W-:Y:S01]  /*6850*/  I2IP.S8.S32.SAT R108, R7, R6, RZ ;  /* 0x00000006076c7239 */ /* 0x000fe200000014ff */
[----:B------:R-:W-:Y:S01]  /*6860*/  IMAD R8, R49, R50, R8 ;  /* 0x0000003231087224 */ /* 0x000fe200078e0208 */
[----:B------:R-:W-:Y:S01]  /*6870*/  MOV R49, R79 ;  /* 0x0000004f00317202 */ /* 0x000fe20000000f00 */
[----:B------:R-:W-:Y:S01]  /*6880*/  IMAD R11, R47, R11, RZ ;  /* 0x0000000b2f0b7224 */ /* 0x000fe200078e02ff */
[----:B------:R-:W-:Y:S01]  /*6890*/  I2IP.S8.S32.SAT R108, R5, R4, R108 ;  /* 0x00000004056c7239 */ /* 0x000fe2000000146c */
[-C--:B------:R-:W-:Y:S01]  /*68a0*/  IMAD R9, R51, R50.reuse, R9 ;  /* 0x0000003233097224 */ /* 0x080fe200078e0209 */
[----:B------:R-:W-:Y:S01]  /*68b0*/  SHF.R.S32.HI R51, RZ, 0x18, R78 ;  /* 0x00000018ff337819 */ /* 0x000fe2000001144e */
[----:B------:R-:W-:Y:S01]  /*68c0*/  IMAD R10, R53, R50, R10 ;  /* 0x00000032350a7224 */ /* 0x000fe200078e020a */
[----:B------:R-:W-:Y:S01]  /*68d0*/  SHF.R.S32.HI R53, RZ, 0x18, R74 ;  /* 0x00000018ff357819 */ /* 0x000fe2000001144a */
[C---:B------:R-:W-:Y:S01]  /*68e0*/  IMAD R12, R47.reuse, R12, RZ ;  /* 0x0000000c2f0c7224 */ /* 0x040fe200078e02ff */
[----:B------:R-:W-:Y:S01]  /*68f0*/  SHF.L.U32 R77, R58, 0x8, RZ ;  /* 0x000000083a4d7819 */ /* 0x000fe200000006ff */
[-C--:B------:R-:W-:Y:S01]  /*6900*/  IMAD R11, R54, R50.reuse, R11 ;  /* 0x00000032360b7224 */ /* 0x080fe200078e020b */
[----:B------:R-:W-:Y:S01]  /*6910*/  SHF.R.S32.HI R58, RZ, 0x18, R61 ;  /* 0x00000018ff3a7819 */ /* 0x000fe2000001143d */
[----:B------:R-:W-:Y:S01]  /*6920*/  IMAD R13, R47, R13, RZ ;  /* 0x0000000d2f0d7224 */ /* 0x000fe200078e02ff */
[----:B------:R-:W-:Y:S01]  /*6930*/  SHF.L.U32 R66, R62, 0x10, RZ ;  /* 0x000000103e427819 */ /* 0x000fe200000006ff */
[----:B------:R-:W-:Y:S01]  /*6940*/  IMAD R12, R49, R50, R12 ;  /* 0x00000032310c7224 */ /* 0x000fe200078e020c */
[----:B------:R-:W-:Y:S01]  /*6950*/  SHF.R.S32.HI R49, RZ, 0x18, R77 ;  /* 0x00000018ff317819 */ /* 0x000fe2000001144d */
[----:B------:R-:W-:Y:S01]  /*6960*/  IMAD R14, R47, R14, RZ ;  /* 0x0000000e2f0e7224 */ /* 0x000fe200078e02ff */
[----:B------:R-:W-:Y:S01]  /*6970*/  I2IP.S8.S32.SAT R109, R11, R10, RZ ;  /* 0x0000000a0b6d7239 */ /* 0x000fe200000014ff */
[----:B------:R-:W-:Y:S01]  /*6980*/  IMAD R15, R47, R15, RZ ;  /* 0x0000000f2f0f7224 */ /* 0x000fe200078e02ff */
[----:B------:R-:W-:Y:S01]  /*6990*/  PRMT R64, R63, 0x8880, RZ ;  /* 0x000088803f407816 */ /* 0x000fe200000000ff */
[----:B------:R-:W-:Y:S01]  /*69a0*/  IMAD R13, R51, R50, R13 ;  /* 0x00000032330d7224 */ /* 0x000fe200078e020d */
[----:B------:R-:W-:Y:S01]  /*69b0*/  MOV R51, R76 ;  /* 0x0000004c00337202 */ /* 0x000fe20000000f00 */
[----:B------:R-:W-:Y:S01]  /*69c0*/  IMAD R16, R47, R16, RZ ;  /* 0x000000102f107224 */ /* 0x000fe200078e02ff */
[----:B------:R-:W-:Y:S01]  /*69d0*/  I2IP.S8.S32.SAT R109, R9, R8, R109 ;  /* 0x00000008096d7239 */ /* 0x000fe2000000146d */
[-C--:B------:R-:W-:Y:S01]  /*69e0*/  IMAD R14, R49, R50.reuse, R14 ;  /* 0x00000032310e7224 */ /* 0x080fe200078e020e */
[----:B------:R-:W-:Y:S01]  /*69f0*/  SHF.R.S32.HI R59, RZ, 0x18, R62 ;  /* 0x00000018ff3b7819 */ /* 0x000fe2000001143e */
[----:B------:R-:W-:Y:S01]  /*6a00*/  IMAD R17, R47, R17, RZ ;  /* 0x000000112f117224 */ /* 0x000fe200078e02ff */
[----:B------:R-:W-:Y:S01]  /*6a10*/  SHF.L.U32 R71, R60, 0x8, RZ ;  /* 0x000000083c477819 */ /* 0x000fe200000006ff */
[----:B------:R-:W-:Y:S01]  /*6a20*/  IMAD R15, R55, R50, R15 ;  /* 0x00000032370f7224 */ /* 0x000fe200078e020f */
[----:B------:R-:W-:Y:S01]  /*6a30*/  SHF.R.S32.HI R60, RZ, 0x18, R63 ;  /* 0x00000018ff3c7819 */ /* 0x000fe2000001143f */
[----:B------:R-:W-:Y:S01]  /*6a40*/  IMAD R18, R47, R18, RZ ;  /* 0x000000122f127224 */ /* 0x000fe200078e02ff */
[----:B------:R-:W-:Y:S01]  /*6a50*/  SHF.L.U32 R65, R62, 0x8, RZ ;  /* 0x000000083e417819 */ /* 0x000fe200000006ff */
[----:B------:R-:W-:Y:S01]  /*6a60*/  IMAD R16, R51, R50, R16 ;  /* 0x0000003233107224 */ /* 0x000fe200078e0210 */
[----:B------:R-:W-:Y:S01]  /*6a70*/  I2IP.S8.S32.SAT R110, R15, R14, RZ ;  /* 0x0000000e0f6e7239 */ /* 0x000fe200000014ff */
[----:B------:R-:W-:Y:S01]  /*6a80*/  IMAD R19, R47, R19, RZ ;  /* 0x000000132f137224 */ /* 0x000fe200078e02ff */
[----:B------:R-:W-:Y:S01]  /*6a90*/  SHF.R.S32.HI R51, RZ, 0x18, R72 ;  /* 0x00000018ff337819 */ /* 0x000fe20000011448 */
[----:B------:R-:W-:Y:S01]  /*6aa0*/  IMAD R17, R52, R50, R17 ;  /* 0x0000003234117224 */ /* 0x000fe200078e0211 */
[----:B------:R-:W-:Y:S01]  /*6ab0*/  I2IP.S8.S32.SAT R110, R13, R12, R110 ;  /* 0x0000000c0d6e7239 */ /* 0x000fe2000000146e */
[----:B------:R-:W-:Y:S01]  /*6ac0*/  IMAD R0, R47, R20, RZ ;  /* 0x000000142f007224 */ /* 0x000fe200078e02ff */
[----:B------:R-:W-:Y:S01]  /*6ad0*/  SHF.R.S32.HI R52, RZ, 0x18, R71 ;  /* 0x00000018ff347819 */ /* 0x000fe20000011447 */
[-C--:B------:R-:W-:Y:S01]  /*6ae0*/  IMAD R18, R53, R50.reuse, R18 ;  /* 0x0000003235127224 */ /* 0x080fe200078e0212 */
[----:B------:R-:W-:Y:S01]  /*6af0*/  SHF.R.S32.HI R53, RZ, 0x18, R68 ;  /* 0x00000018ff357819 */ /* 0x000fe20000011444 */
[----:B------:R-:W-:Y:S01]  /*6b00*/  IMAD.MOV.U32 R49, RZ, RZ, R73 ;  /* 0x000000ffff317224 */ /* 0x000fe200078e0049 */
[----:B------:R-:W-:Y:S01]  /*6b10*/  SHF.L.U32 R62, R63, 0x10, RZ ;  /* 0x000000103f3e7819 */ /* 0x000fe200000006ff */
[C---:B------:R-:W-:Y:S02]  /*6b20*/  IMAD R2, R47.reuse, R21, RZ ;  /* 0x000000152f027224 */ /* 0x040fe400078e02ff */
[----:B------:R-:W-:Y:S02]  /*6b30*/  IMAD R19, R56, R50, R19 ;  /* 0x0000003238137224 */ /* 0x000fe400078e0213 */
[----:B------:R-:W-:Y:S02]  /*6b40*/  IMAD R3, R47, R22, RZ ;  /* 0x000000162f037224 */ /* 0x000fe400078e02ff */
[----:B------:R-:W-:Y:S01]  /*6b50*/  IMAD R0, R49, R50, R0 ;  /* 0x0000003231007224 */ /* 0x000fe200078e0200 */
[----:B------:R-:W-:Y:S01]  /*6b60*/  I2IP.S8.S32.SAT R111, R19, R18, RZ ;  /* 0x00000012136f7239 */ /* 0x000fe200000014ff */
[----:B------:R-:W-:Y:S01]  /*6b70*/  IMAD R23, R47, R23, RZ ;  /* 0x000000172f177224 */ /* 0x000fe200078e02ff */
[----:B------:R-:W-:Y:S01]  /*6b80*/  MOV R49, R70 ;  /* 0x0000004600317202 */ /* 0x000fe20000000f00 */
[----:B------:R-:W-:Y:S01]  /*6b90*/  IMAD R2, R51, R50, R2 ;  /* 0x0000003233027224 */ /* 0x000fe200078e0202 */
[----:B------:R-:W-:Y:S01]  /*6ba0*/  I2IP.S8.S32.SAT R111, R17, R16, R111 ;  /* 0x00000010116f7239 */ /* 0x000fe2000000146f */
[C---:B------:R-:W-:Y:S01]  /*6bb0*/  IMAD R20, R47.reuse, R24, RZ ;  /* 0x000000182f147224 */ /* 0x040fe200078e02ff */
[----:B------:R-:W-:Y:S01]  /*6bc0*/  SHF.R.S32.HI R51, RZ, 0x18, R69 ;  /* 0x00000018ff337819 */ /* 0x000fe20000011445 */
[-C--:B------:R-:W-:Y:S01]  /*6bd0*/  IMAD R3, R52, R50.reuse, R3 ;  /* 0x0000003234037224 */ /* 0x080fe200078e0203 */
[----:B------:R-:W-:Y:S01]  /*6be0*/  SHF.R.S32.HI R52, RZ, 0x18, R62 ;  /* 0x00000018ff347819 */ /* 0x000fe2000001143e */
[----:B------:R-:W-:Y:S01]  /*6bf0*/  IMAD R21, R47, R25, RZ ;  /* 0x000000192f157224 */ /* 0x000fe200078e02ff */
[----:B------:R1:W-:Y:S01]  /*6c00*/  STS.128 [R95+UR49+0x3200], R108 ;  /* 0x0032006c5f007988 */ /* 0x0003e20008000c31 */
[----:B------:R-:W-:Y:S02]  /*6c10*/  IMAD R23, R57, R50, R23 ;  /* 0x0000003239177224 */ /* 0x000fe400078e0217 */
[----:B------:R-:W-:Y:S02]  /*6c20*/  IMAD R22, R47, R26, RZ ;  /* 0x0000001a2f167224 */ /* 0x000fe400078e02ff */
[-C--:B------:R-:W-:Y:S01]  /*6c30*/  IMAD R20, R49, R50.reuse, R20 ;  /* 0x0000003231147224 */ /* 0x080fe200078e0214 */
[----:B------:R-:W-:Y:S01]  /*6c40*/  I2IP.S8.S32.SAT R113, R23, R3, RZ ;  /* 0x0000000317717239 */ /* 0x000fe200000014ff */
[----:B------:R-:W-:Y:S01]  /*6c50*/  IMAD R27, R47, R27, RZ ;  /* 0x0000001b2f1b7224 */ /* 0x000fe200078e02ff */
[----:B------:R-:W-:Y:S01]  /*6c60*/  MOV R49, R67 ;  /* 0x0000004300317202 */ /* 0x000fe20000000f00 */
[----:B------:R-:W-:Y:S01]  /*6c70*/  IMAD R21, R51, R50, R21 ;  /* 0x0000003233157224 */ /* 0x000fe200078e0215 */
[----:B------:R-:W-:Y:S01]  /*6c80*/  I2IP.S8.S32.SAT R116, R2, R0, R113 ;  /* 0x0000000002747239 */ /* 0x000fe20000001471 */
[----:B------:R-:W-:Y:S01]  /*6c90*/  IMAD R24, R47, R28, RZ ;  /* 0x0000001c2f187224 */ /* 0x000fe200078e02ff */
[----:B------:R-:W-:Y:S01]  /*6ca0*/  SHF.R.S32.HI R51, RZ, 0x18, R66 ;  /* 0x00000018ff337819 */ /* 0x000fe20000011442 */
[-C--:B------:R-:W-:Y:S01]  /*6cb0*/  IMAD R22, R53, R50.reuse, R22 ;  /* 0x0000003235167224 */ /* 0x080fe200078e0216 */
[----:B------:R-:W-:Y:S01]  /*6cc0*/  IADD3 R113, PT, PT, R44, 0x1, RZ ;  /* 0x000000012c717810 */ /* 0x000fe20007ffe0ff */
[-C--:B------:R-:W-:Y:S02]  /*6cd0*/  IMAD R27, R58, R50.reuse, R27 ;  /* 0x000000323a1b7224 */ /* 0x080fe400078e021b */
[----:B------:R-:W-:Y:S02]  /*6ce0*/  IMAD R25, R47, R29, RZ ;  /* 0x0000001d2f197224 */ /* 0x000fe400078e02ff */
[----:B------:R-:W-:Y:S01]  /*6cf0*/  IMAD R24, R49, R50, R24 ;  /* 0x0000003231187224 */ /* 0x000fe200078e0218 */
[----:B------:R-:W-:Y:S01]  /*6d00*/  SHF.R.S32.HI R49, RZ, 0x18, R65 ;  /* 0x00000018ff317819 */ /* 0x000fe20000011441 */
[----:B------:R-:W-:Y:S01]  /*6d10*/  IMAD R26, R47, R30, RZ ;  /* 0x0000001e2f1a7224 */ /* 0x000fe200078e02ff */
[----:B------:R-:W-:Y:S01]  /*6d20*/  I2IP.S8.S32.SAT R117, R27, R22, RZ ;  /* 0x000000161b757239 */ /* 0x000fe200000014ff */
[----:B------:R-:W-:Y:S02]  /*6d30*/  IMAD.SHL.U32 R61, R63, 0x100, RZ ;  /* 0x000001003f3d7824 */ /* 0x000fe400078e00ff */
[----:B------:R-:W-:Y:S01]  /*6d40*/  IMAD R31, R47, R31, RZ ;  /* 0x0000001f2f1f7224 */ /* 0x000fe200078e02ff */
[----:B------:R-:W-:Y:S01]  /*6d50*/  I2IP.S8.S32.SAT R117, R21, R20, R117 ;  /* 0x0000001415757239 */ /* 0x000fe20000001475 */
[----:B------:R-:W-:Y:S01]  /*6d60*/  IMAD R25, R51, R50, R25 ;  /* 0x0000003233197224 */ /* 0x000fe200078e0219 */
[----:B------:R-:W-:Y:S01]  /*6d70*/  MOV R51, R64 ;  /* 0x0000004000337202 */ /* 0x000fe20000000f00 */
[----:B------:R-:W-:Y:S01]  /*6d80*/  IMAD R28, R47, R32, RZ ;  /* 0x000000202f1c7224 */ /* 0x000fe200078e02ff */
[----:B------:R-:W-:Y:S01]  /*6d90*/  SHF.R.S32.HI R53, RZ, 0x18, R61 ;  /* 0x00000018ff357819 */ /* 0x000fe2000001143d */
[-C--:B------:R-:W-:Y:S02]  /*6da0*/  IMAD R26, R49, R50.reuse, R26 ;  /* 0x00000032311a7224 */ /* 0x080fe400078e021a */
[----:B------:R-:W-:Y:S02]  /*6db0*/  IMAD R29, R47, R33, RZ ;  /* 0x000000212f1d7224 */ /* 0x000fe400078e02ff */
[-C--:B------:R-:W-:Y:S02]  /*6dc0*/  IMAD R31, R59, R50.reuse, R31 ;  /* 0x000000323b1f7224 */ /* 0x080fe400078e021f */
[----:B------:R-:W-:Y:S02]  /*6dd0*/  IMAD R28, R51, R50, R28 ;  /* 0x00000032331c7224 */ /* 0x000fe400078e021c */
[----:B------:R-:W-:Y:S01]  /*6de0*/  IMAD R30, R47, R34, RZ ;  /* 0x000000222f1e7224 */ /* 0x000fe200078e02ff */
[----:B------:R-:W-:Y:S01]  /*6df0*/  I2IP.S8.S32.SAT R114, R31, R26, RZ ;  /* 0x0000001a1f727239 */ /* 0x000fe200000014ff */
[----:B------:R-:W-:Y:S02]  /*6e00*/  IMAD R29, R52, R50, R29 ;  /* 0x00000032341d7224 */ /* 0x000fe400078e021d */
[----:B------:R-:W-:Y:S01]  /*6e10*/  IMAD R35, R47, R35, RZ ;  /* 0x000000232f237224 */ /* 0x000fe200078e02ff */
[----:B------:R-:W-:Y:S01]  /*6e20*/  I2IP.S8.S32.SAT R118, R25, R24, R114 ;  /* 0x0000001819767239 */ /* 0x000fe20000001472 */
[-C--:B------:R-:W-:Y:S02]  /*6e30*/  IMAD R30, R53, R50.reuse, R30 ;  /* 0x00000032351e7224 */ /* 0x080fe400078e021e */
[----:B------:R-:W-:Y:S05]  /*6e40*/  IMAD R35, R60, R50, R35 ;  /* 0x000000323c237224 */ /* 0x000fea00078e0223 */
[----:B------:R-:W-:Y:S04]  /*6e50*/  I2IP.S8.S32.SAT R115, R35, R30, RZ ;  /* 0x0000001e23737239 */ /* 0x000fe800000014ff */
[----:B------:R-:W-:Y:S05]  /*6e60*/  I2IP.S8.S32.SAT R119, R29, R28, R115 ;  /* 0x0000001c1d777239 */ /* 0x000fea0000001473 */
        /* <DEDUP_REMOVED lines=9> */
[----:B------:R-:W-:Y:S02]  /*6f00*/  UIADD3 UR8, UP0, UPT, UR52, 0x680, URZ ;  /* 0x0000068034087890 */ /* 0x000fe4000ff1e0ff */
[----:B------:R-:W-:Y:S02]  /*6f10*/  UIADD3 UR5, UPT, UPT, UR41, 0x40, URZ ;  /* 0x0000004029057890 */ /* 0x000fe4000fffe0ff */
[----:B------:R-:W-:Y:S02]  /*6f20*/  UIADD3 UR4, UPT, UPT, UR49, 0x3200, URZ ;  /* 0x0000320031047890 */ /* 0x000fe4000fffe0ff */
[----:B------:R-:W-:Y:S01]  /*6f30*/  UIADD3.X UR9, UPT, UPT, URZ, UR53, URZ, UP0, !UPT ;  /* 0x00000035ff097290 */ /* 0x000fe200087fe4ff */
[----:B------:R-:W-:Y:S01]  /*6f40*/  UMOV UR6, UR42 ;  /* 0x0000002a00067c82 */ /* 0x000fe20008000000 */
[----:B------:R-:W-:Y:S07]  /*6f50*/  UMOV UR7, UR36 ;  /* 0x0000002400077c82 */ /* 0x000fee0008000000 */
[----:B------:R2:W-:Y:S01]  /*6f60*/  UTMASTG.3D [UR4], [UR8] ;  /* 0x00000004080073b5 */ /* 0x0005e20008010000 */
[----:B------:R0:W-:Y:S01]  /*6f70*/  UTMACMDFLUSH ;  /* 0x00000000000079b7 */ /* 0x0001e20000000000 */
[----:B--2---:R-:W-:Y:S04]  /*6f80*/  DEPBAR.LE SB0, 0x1 ;  /* 0x000080400000791a */ /* 0x004fe80000000000 */
.L_x_102:
[----:B------:R-:W-:Y:S05]  /*6f90*/  BSYNC.RECONVERGENT B0 ;  /* 0x0000000000007941 */ /* 0x000fea0003800200 */
.L_x_101:
[----:B------:R-:W-:Y:S01]  /*6fa0*/  BAR.SYNC.DEFER_BLOCKING 0x1, 0x80 ;  /* 0x0042000000007b1d */ /* 0x000fe20000010000 */
[----:B------:R-:W-:Y:S01]  /*6fb0*/  ISETP.NE.AND P2, PT, R106, RZ, PT ;  /* 0x000000ff6a00720c */ /* 0x000fe20003f45270 */
[----:B------:R-:W-:Y:S01]  /*6fc0*/  IMAD.IADD R20, R43, 0x1, R83 ;  /* 0x000000012b147824 */ /* 0x000fe200078e0253 */
[----:B------:R-:W-:Y:S01]  /*6fd0*/  ISETP.NE.AND P0, PT, R107, 0x2, PT ;  /* 0x000000026b00780c */ /* 0x000fe20003f05270 */
[----:B------:R-:W-:Y:S01]  /*6fe0*/  IMAD.IADD R21, R45, 0x1, R90 ;  /* 0x000000012d157824 */ /* 0x000fe200078e025a */
[----:B------:R-:W-:Y:S02]  /*6ff0*/  ISETP.NE.AND P1, PT, R113, 0x4, PT ;  /* 0x000000047100780c */ /* 0x000fe40003f25270 */
[----:B------:R-:W-:Y:S02]  /*7000*/  SEL R0, RZ, 0x1, P0 ;  /* 0x00000001ff007807 */ /* 0x000fe40000000000 */
[----:B------:R-:W-:Y:S02]  /*7010*/  SEL R3, RZ, 0x1, P1 ;  /* 0x00000001ff037807 */ /* 0x000fe40000800000 */
[----:B------:R-:W-:Y:S02]  /*7020*/  LOP3.LUT R101, R101, R0, RZ, 0x3c, !PT ;  /* 0x0000000065657212 */ /* 0x000fe400078e3cff */
[----:B------:R-:W-:Y:S02]  /*7030*/  LOP3.LUT R102, R102, R3, RZ, 0x3c, !PT ;  /* 0x0000000366667212 */ /* 0x000fe400078e3cff */
[----:B------:R-:W-:Y:S02]  /*7040*/  @P2 R2UR UR36, R98 ;  /* 0x00000000622422ca */ /* 0x000fe400000e0000 */
[----:B------:R-:W-:Y:S02]  /*7050*/  SEL R107, R107, RZ, P0 ;  /* 0x000000ff6b6b7207 */ /* 0x000fe40000000000 */
[----:B------:R-:W-:Y:S01]  /*7060*/  SEL R44, R113, RZ, P1 ;  /* 0x000000ff712c7207 */ /* 0x000fe20000800000 */
[----:B------:R-:W-:Y:S10]  /*7070*/  @P2 BRA `(.L_x_103) ;  /* 0xffffffd400d82947 */ /* 0x000ff4000383ffff */
[----:B------:R-:W-:Y:S05]  /*7080*/  EXIT ;  /* 0x000000000000794d */ /* 0x000fea0003800000 */
.L_x_19:
[----:B--2---:R2:W1:Y:S02]  /*7090*/  SYNCS.PHASECHK.TRANS64.TRYWAIT P0, [R3+URZ+0xd0], R2 ;  /* 0x0000d002030075a7 */ /* 0x00446400080011ff */
[----:B-1----:R-:W-:Y:S05]  /*70a0*/  @!P0 NANOSLEEP.SYNCS 0x989680 ;  /* 0x009896800000895d */ /* 0x002fea0003900000 */
[----:B------:R-:W1:Y:S02]  /*70b0*/  @!P0 SYNCS.PHASECHK.TRANS64 P0, [R3+URZ+0xd0], R2 ;  /* 0x0000d002030085a7 */ /* 0x000e6400080010ff */
[----:B-1----:R-:W-:Y:S05]  /*70c0*/  @!P0 BRA `(.L_x_19) ;  /* 0xfffffffc00f08947 */ /* 0x002fea000383ffff */
[----:B------:R-:W-:Y:S05]  /*70d0*/  BRA `(.L_x_104) ;  /* 0xffffffa400287947 */ /* 0x000fea000383ffff */
.L_x_22:
[----:B-1----:R-:W-:-:S07]  /*70e0*/  MOV R2, UR33 ;  /* 0x0000002100027c02 */ /* 0x002fce0008000f00 */
.L_x_105:
[----:B-1----:R1:W2:Y:S02]  /*70f0*/  SYNCS.PHASECHK.TRANS64.TRYWAIT P0, [R2+URZ+0x18], R5 ;  /* 0x00001805020075a7 */ /* 0x0022a400080011ff */
[----:B--2---:R-:W-:Y:S05]  /*7100*/  @!P0 NANOSLEEP.SYNCS 0x989680 ;  /* 0x009896800000895d */ /* 0x004fea0003900000 */
[----:B------:R-:W2:Y:S02]  /*7110*/  @!P0 SYNCS.PHASECHK.TRANS64 P0, [R2+URZ+0x18], R5 ;  /* 0x00001805020085a7 */ /* 0x000ea400080010ff */
[----:B--2---:R-:W-:Y:S05]  /*7120*/  @!P0 BRA `(.L_x_105) ;  /* 0xfffffffc00f08947 */ /* 0x004fea000383ffff */
[----:B------:R-:W-:Y:S05]  /*7130*/  BRA `(.L_x_21) ;  /* 0xffffffa400787947 */ /* 0x000fea000383ffff */
.L_x_28:
[----:B-1----:R-:W-:-:S07]  /*7140*/  MOV R2, UR17 ;  /* 0x0000001100027c02 */ /* 0x002fce0008000f00 */
.L_x_106:
[----:B-1----:R1:W2:Y:S02]  /*7150*/  SYNCS.PHASECHK.TRANS64.TRYWAIT P0, [R2+URZ+0x18], R5 ;  /* 0x00001805020075a7 */ /* 0x0022a400080011ff */
[----:B--2---:R-:W-:Y:S05]  /*7160*/  @!P0 NANOSLEEP.SYNCS 0x989680 ;  /* 0x009896800000895d */ /* 0x004fea0003900000 */
[----:B------:R-:W2:Y:S02]  /*7170*/  @!P0 SYNCS.PHASECHK.TRANS64 P0, [R2+URZ+0x18], R5 ;  /* 0x00001805020085a7 */ /* 0x000ea400080010ff */
[----:B--2---:R-:W-:Y:S05]  /*7180*/  @!P0 BRA `(.L_x_106) ;  /* 0xfffffffc00f08947 */ /* 0x004fea000383ffff */
[----:B------:R-:W-:Y:S05]  /*7190*/  BRA `(.L_x_27) ;  /* 0xffffffa800207947 */ /* 0x000fea000383ffff */
.L_x_32:
[----:B-1----:R1:W2:Y:S02]  /*71a0*/  SYNCS.PHASECHK.TRANS64.TRYWAIT P0, [R2+URZ+0x60], R3 ;  /* 0x00006003020075a7 */ /* 0x0022a400080011ff */
[----:B--2---:R-:W-:Y:S05]  /*71b0*/  @!P0 NANOSLEEP.SYNCS 0x989680 ;  /* 0x009896800000895d */ /* 0x004fea0003900000 */
[----:B------:R-:W2:Y:S02]  /*71c0*/  @!P0 SYNCS.PHASECHK.TRANS64 P0, [R2+URZ+0x60], R3 ;  /* 0x00006003020085a7 */ /* 0x000ea400080010ff */
[----:B--2---:R-:W-:Y:S05]  /*71d0*/  @!P0 BRA `(.L_x_32) ;  /* 0xfffffffc00f08947 */ /* 0x004fea000383ffff */
[----:B------:R-:W-:Y:S05]  /*71e0*/  BRA `(.L_x_107) ;  /* 0xffffffa800b07947 */ /* 0x000fea000383ffff */
.L_x_36:
[----:B----4-:R-:W-:-:S07]  /*71f0*/  MOV R0, UR5 ;  /* 0x0000000500007c02 */ /* 0x010fce0008000f00 */
.L_x_108:
[----:B-1----:R1:W2:Y:S02]  /*7200*/  SYNCS.PHASECHK.TRANS64.TRYWAIT P0, [R0+URZ], R3 ;  /* 0x00000003000075a7 */ /* 0x0022a400080011ff */
[----:B--2---:R-:W-:Y:S05]  /*7210*/  @!P0 NANOSLEEP.SYNCS 0x989680 ;  /* 0x009896800000895d */ /* 0x004fea0003900000 */
[----:B------:R-:W2:Y:S02]  /*7220*/  @!P0 SYNCS.PHASECHK.TRANS64 P0, [R0+URZ], R3 ;  /* 0x00000003000085a7 */ /* 0x000ea400080010ff */
[----:B--2---:R-:W-:Y:S05]  /*7230*/  @!P0 BRA `(.L_x_108) ;  /* 0xfffffffc00f08947 */ /* 0x004fea000383ffff */
[----:B------:R-:W-:Y:S05]  /*7240*/  BRA `(.L_x_109) ;  /* 0xffffffb000207947 */ /* 0x000fea000383ffff */
.L_x_37:
[----:B----4-:R-:W-:-:S07]  /*7250*/  MOV R0, UR5 ;  /* 0x0000000500007c02 */ /* 0x010fce0008000f00 */
.L_x_110:
[----:B-1----:R1:W2:Y:S02]  /*7260*/  SYNCS.PHASECHK.TRANS64.TRYWAIT P0, [R0+URZ], R3 ;  /* 0x00000003000075a7 */ /* 0x0022a400080011ff */
[----:B--2---:R-:W-:Y:S05]  /*7270*/  @!P0 NANOSLEEP.SYNCS 0x989680 ;  /* 0x009896800000895d */ /* 0x004fea0003900000 */
[----:B------:R-:W2:Y:S02]  /*7280*/  @!P0 SYNCS.PHASECHK.TRANS64 P0, [R0+URZ], R3 ;  /* 0x00000003000085a7 */ /* 0x000ea400080010ff */
[----:B--2---:R-:W-:Y:S05]  /*7290*/  @!P0 BRA `(.L_x_110) ;  /* 0xfffffffc00f08947 */ /* 0x004fea000383ffff */
[----:B------:R-:W-:Y:S05]  /*72a0*/  BRA `(.L_x_111) ;  /* 0xffffffb0002c7947 */ /* 0x000fea000383ffff */
.L_x_40:
[----:B-1----:R1:W2:Y:S02]  /*72b0*/  SYNCS.PHASECHK.TRANS64.TRYWAIT P0, [R0+URZ+0xc0], R5 ;  /* 0x0000c005000075a7 */ /* 0x0022a400080011ff */
[----:B--2---:R-:W-:Y:S05]  /*72c0*/  @!P0 NANOSLEEP.SYNCS 0x989680 ;  /* 0x009896800000895d */ /* 0x004fea0003900000 */
[----:B------:R-:W2:Y:S02]  /*72d0*/  @!P0 SYNCS.PHASECHK.TRANS64 P0, [R0+URZ+0xc0], R5 ;  /* 0x0000c005000085a7 */ /* 0x000ea400080010ff */
[----:B--2---:R-:W-:Y:S05]  /*72e0*/  @!P0 BRA `(.L_x_40) ;  /* 0xfffffffc00f08947 */ /* 0x004fea000383ffff */
[----:B------:R-:W-:Y:S05]  /*72f0*/  BRA `(.L_x_112) ;  /* 0xffffffb000887947 */ /* 0x000fea000383ffff */
.L_x_41:
[----:B------:R-:W-:-:S07]  /*7300*/  MOV R0, UR5 ;  /* 0x0000000500007c02 */ /* 0x000fce0008000f00 */
.L_x_113:
[----:B-1----:R1:W2:Y:S02]  /*7310*/  SYNCS.PHASECHK.TRANS64.TRYWAIT P0, [R0+URZ+0x70], R5 ;  /* 0x00007005000075a7 */ /* 0x0022a400080011ff */
[----:B--2---:R-:W-:Y:S05]  /*7320*/  @!P0 NANOSLEEP.SYNCS 0x989680 ;  /* 0x009896800000895d */ /* 0x004fea0003900000 */
[----:B------:R-:W2:Y:S02]  /*7330*/  @!P0 SYNCS.PHASECHK.TRANS64 P0, [R0+URZ+0x70], R5 ;  /* 0x00007005000085a7 */ /* 0x000ea400080010ff */
[----:B--2---:R-:W-:Y:S05]  /*7340*/  @!P0 BRA `(.L_x_113) ;  /* 0xfffffffc00f08947 */ /* 0x004fea000383ffff */
[----:B------:R-:W-:Y:S05]  /*7350*/  BRA `(.L_x_114) ;  /* 0xffffffb000987947 */ /* 0x000fea000383ffff */
.L_x_42:
[----:B-1----:R1:W2:Y:S02]  /*7360*/  SYNCS.PHASECHK.TRANS64.TRYWAIT P1, [R0+URZ+0x60], R5 ;  /* 0x00006005000075a7 */ /* 0x0022a400080211ff */
[----:B--2---:R-:W-:Y:S05]  /*7370*/  @!P1 NANOSLEEP.SYNCS 0x989680 ;  /* 0x009896800000995d */ /* 0x004fea0003900000 */
[----:B------:R-:W2:Y:S02]  /*7380*/  @!P1 SYNCS.PHASECHK.TRANS64 P1, [R0+URZ+0x60], R5 ;  /* 0x00006005000095a7 */ /* 0x000ea400080210ff */
[----:B--2---:R-:W-:Y:S05]  /*7390*/  @!P1 BRA `(.L_x_42) ;  /* 0xfffffffc00f09947 */ /* 0x004fea000383ffff */
[----:B------:R-:W-:Y:S05]  /*73a0*/  BRA `(.L_x_115) ;  /* 0xffffffb000c87947 */ /* 0x000fea000383ffff */
.L_x_45:
[----:B------:R-:W-:-:S07]  /*73b0*/  MOV R0, UR5 ;  /* 0x0000000500007c02 */ /* 0x000fce0008000f00 */
.L_x_116:
[----:B-1----:R1:W2:Y:S02]  /*73c0*/  SYNCS.PHASECHK.TRANS64.TRYWAIT P0, [R0+URZ+0x70], R3 ;  /* 0x00007003000075a7 */ /* 0x0022a400080011ff */
[----:B--2---:R-:W-:Y:S05]  /*73d0*/  @!P0 NANOSLEEP.SYNCS 0x989680 ;  /* 0x009896800000895d */ /* 0x004fea0003900000 */
[----:B------:R-:W2:Y:S02]  /*73e0*/  @!P0 SYNCS.PHASECHK.TRANS64 P0, [R0+URZ+0x70], R3 ;  /* 0x00007003000085a7 */ /* 0x000ea400080010ff */
[----:B--2---:R-:W-:Y:S05]  /*73f0*/  @!P0 BRA `(.L_x_116) ;  /* 0xfffffffc00f08947 */ /* 0x004fea000383ffff */
[----:B------:R-:W-:Y:S05]  /*7400*/  BRA `(.L_x_44) ;  /* 0xffffffb4001c7947 */ /* 0x000fea000383ffff */
.L_x_52:
[----:B-1----:R1:W2:Y:S02]  /*7410*/  SYNCS.PHASECHK.TRANS64.TRYWAIT P1, [R0+URZ+0x60], R5 ;  /* 0x00006005000075a7 */ /* 0x0022a400080211ff */
[----:B--2---:R-:W-:Y:S05]  /*7420*/  @!P1 NANOSLEEP.SYNCS 0x989680 ;  /* 0x009896800000995d */ /* 0x004fea0003900000 */
[----:B------:R-:W2:Y:S02]  /*7430*/  @!P1 SYNCS.PHASECHK.TRANS64 P1, [R0+URZ+0x60], R5 ;  /* 0x00006005000095a7 */ /* 0x000ea400080210ff */
[----:B--2---:R-:W-:Y:S05]  /*7440*/  @!P1 BRA `(.L_x_52) ;  /* 0xfffffffc00f09947 */ /* 0x004fea000383ffff */
[----:B------:R-:W-:Y:S05]  /*7450*/  BRA `(.L_x_117) ;  /* 0xffffffb8007c7947 */ /* 0x000fea000383ffff */
.L_x_53:
[----:B------:R-:W-:-:S07]  /*7460*/  MOV R3, UR8 ;  /* 0x0000000800037c02 */ /* 0x000fce0008000f00 */
.L_x_118:
[----:B-1----:R1:W2:Y:S02]  /*7470*/  SYNCS.PHASECHK.TRANS64.TRYWAIT P0, [R3+URZ+0xa0], R0 ;  /* 0x0000a000030075a7 */ /* 0x0022a400080011ff */
[----:B--2---:R-:W-:Y:S05]  /*7480*/  @!P0 NANOSLEEP.SYNCS 0x989680 ;  /* 0x009896800000895d */ /* 0x004fea0003900000 */
[----:B------:R-:W2:Y:S02]  /*7490*/  @!P0 SYNCS.PHASECHK.TRANS64 P0, [R3+URZ+0xa0], R0 ;  /* 0x0000a000030085a7 */ /* 0x000ea400080010ff */
[----:B--2---:R-:W-:Y:S05]  /*74a0*/  @!P0 BRA `(.L_x_118) ;  /* 0xfffffffc00f08947 */ /* 0x004fea000383ffff */
[----:B------:R-:W-:Y:S05]  /*74b0*/  BRA `(.L_x_119) ;  /* 0xffffffb800cc7947 */ /* 0x000fea000383ffff */
.L_x_56:
[----:B------:R-:W-:Y:S07]  /*74c0*/  MOV R0, UR7 ;  /* 0x0000000700007c02 */ /* 0x000fee0008000f00 */
.L_x_120:
[----:B-1----:R1:W2:Y:S02]  /*74d0*/  SYNCS.PHASECHK.TRANS64.TRYWAIT P0, [R0+URZ], R3 ;  /* 0x00000003000075a7 */ /* 0x0022a400080011ff */
[----:B--2---:R-:W-:Y:S05]  /*74e0*/  @!P0 NANOSLEEP.SYNCS 0x989680 ;  /* 0x009896800000895d */ /* 0x004fea0003900000 */
[----:B------:R-:W2:Y:S02]  /*74f0*/  @!P0 SYNCS.PHASECHK.TRANS64 P0, [R0+URZ], R3 ;  /* 0x00000003000085a7 */ /* 0x000ea400080010ff */
[----:B--2---:R-:W-:Y:S05]  /*7500*/  @!P0 BRA `(.L_x_120) ;  /* 0xfffffffc00f08947 */ /* 0x004fea000383ffff */
[----:B------:R-:W-:Y:S05]  /*7510*/  BRA `(.L_x_55) ;  /* 0xffffffb800e87947 */ /* 0x000fea000383ffff */
.L_x_59:
[----:B------:R-:W-:-:S07]  /*7520*/  MOV R0, UR5 ;  /* 0x0000000500007c02 */ /* 0x000fce0008000f00 */
.L_x_121:
[----:B--2---:R2:W3:Y:S02]  /*7530*/  SYNCS.PHASECHK.TRANS64.TRYWAIT P0, [R0+URZ], R3 ;  /* 0x00000003000075a7 */ /* 0x0044e400080011ff */
[----:B---3--:R-:W-:Y:S05]  /*7540*/  @!P0 NANOSLEEP.SYNCS 0x989680 ;  /* 0x009896800000895d */ /* 0x008fea0003900000 */
[----:B------:R-:W3:Y:S02]  /*7550*/  @!P0 SYNCS.PHASECHK.TRANS64 P0, [R0+URZ], R3 ;  /* 0x00000003000085a7 */ /* 0x000ee400080010ff */
[----:B---3--:R-:W-:Y:S05]  /*7560*/  @!P0 BRA `(.L_x_121) ;  /* 0xfffffffc00f08947 */ /* 0x008fea000383ffff */
[----:B------:R-:W-:Y:S05]  /*7570*/  BRA `(.L_x_122) ;  /* 0xffffffbc009c7947 */ /* 0x000fea000383ffff */
.L_x_60:
[----:B------:R-:W-:-:S07]  /*7580*/  MOV R0, UR5 ;  /* 0x0000000500007c02 */ /* 0x000fce0008000f00 */
.L_x_123:
[----:B-1----:R1:W2:Y:S02]  /*7590*/  SYNCS.PHASECHK.TRANS64.TRYWAIT P0, [R0+URZ], R3 ;  /* 0x00000003000075a7 */ /* 0x0022a400080011ff */
[----:B--2---:R-:W-:Y:S05]  /*75a0*/  @!P0 NANOSLEEP.SYNCS 0x989680 ;  /* 0x009896800000895d */ /* 0x004fea0003900000 */
[----:B------:R-:W2:Y:S02]  /*75b0*/  @!P0 SYNCS.PHASECHK.TRANS64 P0, [R0+URZ], R3 ;  /* 0x00000003000085a7 */ /* 0x000ea400080010ff */
[----:B--2---:R-:W-:Y:S05]  /*75c0*/  @!P0 BRA `(.L_x_123) ;  /* 0xfffffffc00f08947 */ /* 0x004fea000383ffff */
[----:B------:R-:W-:Y:S05]  /*75d0*/  BRA `(.L_x_124) ;  /* 0xffffffbc00a87947 */ /* 0x000fea000383ffff */
.L_x_61:
[----:B------:R-:W-:-:S07]  /*75e0*/  MOV R0, UR5 ;  /* 0x0000000500007c02 */ /* 0x000fce0008000f00 */
.L_x_125:
[----:B-1----:R1:W2:Y:S02]  /*75f0*/  SYNCS.PHASECHK.TRANS64.TRYWAIT P0, [R0+URZ], R3 ;  /* 0x00000003000075a7 */ /* 0x0022a400080011ff */
[----:B--2---:R-:W-:Y:S05]  /*7600*/  @!P0 NANOSLEEP.SYNCS 0x989680 ;  /* 0x009896800000895d */ /* 0x004fea0003900000 */
[----:B------:R-:W2:Y:S02]  /*7610*/  @!P0 SYNCS.PHASECHK.TRANS64 P0, [R0+URZ], R3 ;  /* 0x00000003000085a7 */ /* 0x000ea400080010ff */
[----:B--2---:R-:W-:Y:S05]  /*7620*/  @!P0 BRA `(.L_x_125) ;  /* 0xfffffffc00f08947 */ /* 0x004fea000383ffff */
[----:B------:R-:W-:Y:S05]  /*7630*/  BRA `(.L_x_126) ;  /* 0xffffffbc00b47947 */ /* 0x000fea000383ffff */
.L_x_62:
[----:B------:R-:W-:-:S07]  /*7640*/  MOV R0, UR7 ;  /* 0x0000000700007c02 */ /* 0x000fce0008000f00 */
.L_x_127:
[----:B-1----:R1:W2:Y:S02]  /*7650*/  SYNCS.PHASECHK.TRANS64.TRYWAIT P0, [R0+URZ], R3 ;  /* 0x00000003000075a7 */ /* 0x0022a400080011ff */
[----:B--2---:R-:W-:Y:S05]  /*7660*/  @!P0 NANOSLEEP.SYNCS 0x989680 ;  /* 0x009896800000895d */ /* 0x004fea0003900000 */
[----:B------:R-:W2:Y:S02]  /*7670*/  @!P0 SYNCS.PHASECHK.TRANS64 P0, [R0+URZ], R3 ;  /* 0x00000003000085a7 */ /* 0x000ea400080010ff */
[----:B--2---:R-:W-:Y:S05]  /*7680*/  @!P0 BRA `(.L_x_127) ;  /* 0xfffffffc00f08947 */ /* 0x004fea000383ffff */
[----:B------:R-:W-:Y:S05]  /*7690*/  BRA `(.L_x_128) ;  /* 0xffffffbc00c07947 */ /* 0x000fea000383ffff */
.L_x_67:
[----:B--2---:R2:W3:Y:S02]  /*76a0*/  SYNCS.PHASECHK.TRANS64.TRYWAIT P0, [R0+URZ+0x60], R3 ;  /* 0x00006003000075a7 */ /* 0x0044e400080011ff */
[----:B---3--:R-:W-:Y:S05]  /*76b0*/  @!P0 NANOSLEEP.SYNCS 0x989680 ;  /* 0x009896800000895d */ /* 0x008fea0003900000 */
[----:B------:R-:W3:Y:S02]  /*76c0*/  @!P0 SYNCS.PHASECHK.TRANS64 P0, [R0+URZ+0x60], R3 ;  /* 0x00006003000085a7 */ /* 0x000ee400080010ff */
[----:B---3--:R-:W-:Y:S05]  /*76d0*/  @!P0 BRA `(.L_x_67) ;  /* 0xfffffffc00f08947 */ /* 0x008fea000383ffff */
[----:B------:R-:W-:Y:S05]  /*76e0*/  BRA `(.L_x_129) ;  /* 0xffffffc000c47947 */ /* 0x000fea000383ffff */
.L_x_70:
[----:B------:R-:W-:Y:S07]  /*76f0*/  MOV R0, UR7 ;  /* 0x0000000700007c02 */ /* 0x000fee0008000f00 */
.L_x_130:
[----:B--2---:R2:W3:Y:S02]  /*7700*/  SYNCS.PHASECHK.TRANS64.TRYWAIT P0, [R0+URZ+0x58], R3 ;  /* 0x00005803000075a7 */ /* 0x0044e400080011ff */
[----:B---3--:R-:W-:Y:S05]  /*7710*/  @!P0 NANOSLEEP.SYNCS 0x989680 ;  /* 0x009896800000895d */ /* 0x008fea0003900000 */
[----:B------:R-:W3:Y:S02]  /*7720*/  @!P0 SYNCS.PHASECHK.TRANS64 P0, [R0+URZ+0x58], R3 ;  /* 0x00005803000085a7 */ /* 0x000ee400080010ff */
[----:B---3--:R-:W-:Y:S05]  /*7730*/  @!P0 BRA `(.L_x_130) ;  /* 0xfffffffc00f08947 */ /* 0x008fea000383ffff */
[----:B------:R-:W-:Y:S05]  /*7740*/  BRA `(.L_x_69) ;  /* 0xffffffc400a47947 */ /* 0x000fea000383ffff */
.L_x_73:
[----:B--2---:R-:W-:Y:S07]  /*7750*/  MOV R3, UR7 ;  /* 0x0000000700037c02 */ /* 0x004fee0008000f00 */
.L_x_131:
[----:B-1----:R1:W2:Y:S02]  /*7760*/  SYNCS.PHASECHK.TRANS64.TRYWAIT P0, [R3+URZ+0x40], R12 ;  /* 0x0000400c030075a7 */ /* 0x0022a400080011ff */
[----:B--2---:R-:W-:Y:S05]  /*7770*/  @!P0 NANOSLEEP.SYNCS 0x989680 ;  /* 0x009896800000895d */ /* 0x004fea0003900000 */
[----:B------:R-:W2:Y:S02]  /*7780*/  @!P0 SYNCS.PHASECHK.TRANS64 P0, [R3+URZ+0x40], R12 ;  /* 0x0000400c030085a7 */ /* 0x000ea400080010ff */
[----:B--2---:R-:W-:Y:S05]  /*7790*/  @!P0 BRA `(.L_x_131) ;  /* 0xfffffffc00f08947 */ /* 0x004fea000383ffff */
[----:B------:R-:W-:Y:S05]  /*77a0*/  BRA `(.L_x_132) ;  /* 0xffffffc8001c7947 */ /* 0x000fea000383ffff */
.L_x_74:
[----:B------:R-:W-:Y:S07]  /*77b0*/  MOV R3, UR7 ;  /* 0x0000000700037c02 */ /* 0x000fee0008000f00 */
.L_x_133:
[----:B-1----:R1:W2:Y:S02]  /*77c0*/  SYNCS.PHASECHK.TRANS64.TRYWAIT P0, [R3+URZ+0x48], R12 ;  /* 0x0000480c030075a7 */ /* 0x0022a400080011ff */
[----:B--2---:R-:W-:Y:S05]  /*77d0*/  @!P0 NANOSLEEP.SYNCS 0x989680 ;  /* 0x009896800000895d */ /* 0x004fea0003900000 */
[----:B------:R-:W2:Y:S02]  /*77e0*/  @!P0 SYNCS.PHASECHK.TRANS64 P0, [R3+URZ+0x48], R12 ;  /* 0x0000480c030085a7 */ /* 0x000ea400080010ff */
[----:B--2---:R-:W-:Y:S05]  /*77f0*/  @!P0 BRA `(.L_x_133) ;  /* 0xfffffffc00f08947 */ /* 0x004fea000383ffff */
[----:B------:R-:W-:Y:S05]  /*7800*/  BRA `(.L_x_134) ;  /* 0xffffffc8009c7947 */ /* 0x000fea000383ffff */
.L_x_76:
[----:B------:R-:W-:-:S07]  /*7810*/  MOV R0, UR7 ;  /* 0x0000000700007c02 */ /* 0x000fce0008000f00 */
.L_x_135:
[----:B-1----:R1:W3:Y:S02]  /*7820*/  SYNCS.PHASECHK.TRANS64.TRYWAIT P0, [R0+URZ+0x40], R3 ;  /* 0x00004003000075a7 */ /* 0x0022e400080011ff */
[----:B---3--:R-:W-:Y:S05]  /*7830*/  @!P0 NANOSLEEP.SYNCS 0x989680 ;  /* 0x009896800000895d */ /* 0x008fea0003900000 */
[----:B------:R-:W3:Y:S02]  /*7840*/  @!P0 SYNCS.PHASECHK.TRANS64 P0, [R0+URZ+0x40], R3 ;  /* 0x00004003000085a7 */ /* 0x000ee400080010ff */
[----:B---3--:R-:W-:Y:S05]  /*7850*/  @!P0 BRA `(.L_x_135) ;  /* 0xfffffffc00f08947 */ /* 0x008fea000383ffff */
[----:B------:R-:W-:Y:S05]  /*7860*/  BRA `(.L_x_136) ;  /* 0xffffffcc000c7947 */ /* 0x000fea000383ffff */
.L_x_78:
[----:B--2---:R2:W4:Y:S02]  /*7870*/  SYNCS.PHASECHK.TRANS64.TRYWAIT P0, [R0+URZ+0x60], R3 ;  /* 0x00006003000075a7 */ /* 0x00452400080011ff */
[----:B----4-:R-:W-:Y:S05]  /*7880*/  @!P0 NANOSLEEP.SYNCS 0x989680 ;  /* 0x009896800000895d */ /* 0x010fea0003900000 */
[----:B------:R-:W4:Y:S02]  /*7890*/  @!P0 SYNCS.PHASECHK.TRANS64 P0, [R0+URZ+0x60], R3 ;  /* 0x00006003000085a7 */ /* 0x000f2400080010ff */
[----:B----4-:R-:W-:Y:S05]  /*78a0*/  @!P0 BRA `(.L_x_78) ;  /* 0xfffffffc00f08947 */ /* 0x010fea000383ffff */
[----:B------:R-:W-:Y:S05]  /*78b0*/  BRA `(.L_x_137) ;  /* 0xffffffcc00dc7947 */ /* 0x000fea000383ffff */
.L_x_89:
[----:B-1----:R1:W3:Y:S02]  /*78c0*/  SYNCS.PHASECHK.TRANS64.TRYWAIT P1, [R0+URZ+0x30], R3 ;  /* 0x00003003000075a7 */ /* 0x0022e400080211ff */
[----:B---3--:R-:W-:Y:S05]  /*78d0*/  @!P1 NANOSLEEP.SYNCS 0x989680 ;  /* 0x009896800000995d */ /* 0x008fea0003900000 */
[----:B------:R-:W3:Y:S02]  /*78e0*/  @!P1 SYNCS.PHASECHK.TRANS64 P1, [R0+URZ+0x30], R3 ;  /* 0x00003003000095a7 */ /* 0x000ee400080210ff */
[----:B---3--:R-:W-:Y:S05]  /*78f0*/  @!P1 BRA `(.L_x_89) ;  /* 0xfffffffc00f09947 */ /* 0x008fea000383ffff */
[----:B------:R-:W-:Y:S05]  /*7900*/  BRA `(.L_x_88) ;  /* 0xffffffd800f47947 */ /* 0x000fea000383ffff */
.L_x_91:
[----:B---3--:R3:W4:Y:S02]  /*7910*/  SYNCS.PHASECHK.TRANS64.TRYWAIT P0, [R108+URZ+0x80], R7 ;  /* 0x000080076c0075a7 */ /* 0x00872400080011ff */
[----:B----4-:R-:W-:Y:S05]  /*7920*/  @!P0 NANOSLEEP.SYNCS 0x989680 ;  /* 0x009896800000895d */ /* 0x010fea0003900000 */
[----:B------:R-:W4:Y:S02]  /*7930*/  @!P0 SYNCS.PHASECHK.TRANS64 P0, [R108+URZ+0x80], R7 ;  /* 0x000080076c0085a7 */ /* 0x000f2400080010ff */
[----:B----4-:R-:W-:Y:S05]  /*7940*/  @!P0 BRA `(.L_x_91) ;  /* 0xfffffffc00f08947 */ /* 0x010fea000383ffff */
[----:B------:R-:W-:Y:S05]  /*7950*/  BRA `(.L_x_90) ;  /* 0xffffffdc00487947 */ /* 0x000fea000383ffff */
.L_x_99:
[----:B--2---:R2:W3:Y:S02]  /*7960*/  SYNCS.PHASECHK.TRANS64.TRYWAIT P0, [R75+URZ+0x30], R0 ;  /* 0x000030004b0075a7 */ /* 0x0044e400080011ff */
[----:B---3--:R-:W-:Y:S05]  /*7970*/  @!P0 NANOSLEEP.SYNCS 0x989680 ;  /* 0x009896800000895d */ /* 0x008fea0003900000 */
[----:B------:R-:W3:Y:S02]  /*7980*/  @!P0 SYNCS.PHASECHK.TRANS64 P0, [R75+URZ+0x30], R0 ;  /* 0x000030004b0085a7 */ /* 0x000ee400080010ff */
[----:B---3--:R-:W-:Y:S05]  /*7990*/  @!P0 BRA `(.L_x_99) ;  /* 0xfffffffc00f08947 */ /* 0x008fea000383ffff */
[----:B------:R-:W-:Y:S05]  /*79a0*/  BRA `(.L_x_98) ;  /* 0xffffffe8003c7947 */ /* 0x000fea000383ffff */
        .weak           $__internal_0_$__cuda_sm10x_tcgen05_guardrail_trap_col_being_dealloced_not_returned_by_alloc
        .type           $__internal_0_$__cuda_sm10x_tcgen05_guardrail_trap_col_being_dealloced_not_returned_by_alloc,@function
        .size           $__internal_0_$__cuda_sm10x_tcgen05_guardrail_trap_col_being_dealloced_not_returned_by_alloc,($__internal_1_$__cuda_sm10x_tcgen05_guardrail_trap_phase_invalid_during_alloc - $__internal_0_$__cuda_sm10x_tcgen05_guardrail_trap_col_being_dealloced_not_returned_by_alloc)
$__internal_0_$__cuda_sm10x_tcgen05_guardrail_trap_col_being_dealloced_not_returned_by_alloc:
[----:B------:R-:W-:Y:S05]  /*79b0*/  BPT.TRAP 0x1 ;  /* 0x000000040000795c */ /* 0x000fea0000300000 */
[----:B------:R-:W-:-:S04]  /*79c0*/  HFMA2 R3, -RZ, RZ, 0, 0 ;  /* 0x00000000ff037431 */ /* 0x000fc800000001ff */
[----:B------:R-:W-:Y:S05]  /*79d0*/  RET.REL.NODEC R2 `(_ZN7cutlass13device_kernelINS_4gemm6kernel13GemmUniversalIN4cute5tupleIJiiiiEEENS1_10collective13CollectiveMmaINS1_35MainloopSm100TmaUmmaWarpSpecializedILi3ELi2ELi4ENS5_IJNS4_1CILi1EEESB_SB_EEEEENS5_IJNSA_ILi64EEENSA_ILi128EEESE_EEEaNS5_IJlSB_lEEEaSH_NS4_8TiledMMAINS4_8MMA_AtomIJNS4_15SM100_MMA_S8_SSIaaiLi64ELi128ELNS4_4UMMA5MajorE0ELSM_0ELNSL_8SaturateE0EEEEEENS4_6LayoutISC_NS5_IJNSA_ILi0EEESR_SR_EEEEENS5_IJNS4_10UnderscoreESU_SU_EEEEENS4_13SM90_TMA_LOADENS4_14ComposedLayoutINS4_7SwizzleILi2ELi4ELi3EEENS4_18smem_ptr_flag_bitsILi8EEENSQ_INS5_IJNSA_ILi8EEESE_EEENS5_IJSE_SB_EEEEEEEvNS4_8identityESX_S17_vS18_EENS_8epilogue10collective18CollectiveEpilogueINS1A_23Sm100TmaWarpSpecializedILi2ELi2ELi32ELb0ELb0EEEJSG_NS5_IJNSQ_ISE_SB_EES1F_EEEaSH_aSH_NS1A_6fusion15FusionCallbacksIS1E_NS1H_17LinearCombinationIaiaiLNS_15FloatRoundStyleE2EEESG_S1G_JEEENS4_5SM1004TMEM4LOAD26SM100_TMEM_LOAD_16dp32b32xESX_S17_NS4_39AutoVectorizingCopyWithAssumedAlignmentILi128EEENS4_14SM90_TMA_STOREES17_S1S_S1S_EEEvvEEEEvNT_6ParamsE) ;  /* 0xffffff8402887950 */ /* 0x000fea0003c3ffff */
        .weak           $__internal_1_$__cuda_sm10x_tcgen05_guardrail_trap_phase_invalid_during_alloc
        .type           $__internal_1_$__cuda_sm10x_tcgen05_guardrail_trap_phase_invalid_during_alloc,@function
        .size           $__internal_1_$__cuda_sm10x_tcgen05_guardrail_trap_phase_invalid_during_alloc,($__internal_2_$__cuda_sm10x_tcgen05_guardrail_trap_unallocated_columns_being_dealloced - $__internal_1_$__cuda_sm10x_tcgen05_guardrail_trap_phase_invalid_during_alloc)
$__internal_1_$__cuda_sm10x_tcgen05_guardrail_trap_phase_invalid_during_alloc:
[----:B------:R-:W-:Y:S05]  /*79e0*/  BPT.TRAP 0x1 ;  /* 0x000000040000795c */ /* 0x000fea0000300000 */
[----:B------:R-:W-:-:S04]  /*79f0*/  MOV R3, 0x0 ;  /* 0x0000000000037802 */ /* 0x000fc80000000f00 */
[----:B------:R-:W-:Y:S05]  /*7a00*/  RET.REL.NODEC R2 `(_ZN7cutlass13device_kernelINS_4gemm6kernel13GemmUniversalIN4cute5tupleIJiiiiEEENS1_10collective13CollectiveMmaINS1_35MainloopSm100TmaUmmaWarpSpecializedILi3ELi2ELi4ENS5_IJNS4_1CILi1EEESB_SB_EEEEENS5_IJNSA_ILi64EEENSA_ILi128EEESE_EEEaNS5_IJlSB_lEEEaSH_NS4_8TiledMMAINS4_8MMA_AtomIJNS4_15SM100_MMA_S8_SSIaaiLi64ELi128ELNS4_4UMMA5MajorE0ELSM_0ELNSL_8SaturateE0EEEEEENS4_6LayoutISC_NS5_IJNSA_ILi0EEESR_SR_EEEEENS5_IJNS4_10UnderscoreESU_SU_EEEEENS4_13SM90_TMA_LOADENS4_14ComposedLayoutINS4_7SwizzleILi2ELi4ELi3EEENS4_18smem_ptr_flag_bitsILi8EEENSQ_INS5_IJNSA_ILi8EEESE_EEENS5_IJSE_SB_EEEEEEEvNS4_8identityESX_S17_vS18_EENS_8epilogue10collective18CollectiveEpilogueINS1A_23Sm100TmaWarpSpecializedILi2ELi2ELi32ELb0ELb0EEEJSG_NS5_IJNSQ_ISE_SB_EES1F_EEEaSH_aSH_NS1A_6fusion15FusionCallbacksIS1E_NS1H_17LinearCombinationIaiaiLNS_15FloatRoundStyleE2EEESG_S1G_JEEENS4_5SM1004TMEM4LOAD26SM100_TMEM_LOAD_16dp32b32xESX_S17_NS4_39AutoVectorizingCopyWithAssumedAlignmentILi128EEENS4_14SM90_TMA_STOREES17_S1S_S1S_EEEvvEEEEvNT_6ParamsE) ;  /* 0xffffff84027c7950 */ /* 0x000fea0003c3ffff */
        .weak           $__internal_2_$__cuda_sm10x_tcgen05_guardrail_trap_unallocated_columns_being_dealloced
        .type           $__internal_2_$__cuda_sm10x_tcgen05_guardrail_trap_unallocated_columns_being_dealloced,@function
        .size           $__internal_2_$__cuda_sm10x_tcgen05_guardrail_trap_unallocated_columns_being_dealloced,(.L_x_139 - $__internal_2_$__cuda_sm10x_tcgen05_guardrail_trap_unallocated_columns_being_dealloced)
$__internal_2_$__cuda_sm10x_tcgen05_guardrail_trap_unallocated_columns_being_dealloced:
[----:B------:R-:W-:Y:S05]  /*7a10*/  BPT.TRAP 0x1 ;  /* 0x000000040000795c */ /* 0x000fea0000300000 */
[----:B------:R-:W-:-:S04]  /*7a20*/  HFMA2 R3, -RZ, RZ, 0, 0 ;  /* 0x00000000ff037431 */ /* 0x000fc800000001ff */
[----:B------:R-:W-:Y:S05]  /*7a30*/  RET.REL.NODEC R2 `(_ZN7cutlass13device_kernelINS_4gemm6kernel13GemmUniversalIN4cute5tupleIJiiiiEEENS1_10collective13CollectiveMmaINS1_35MainloopSm100TmaUmmaWarpSpecializedILi3ELi2ELi4ENS5_IJNS4_1CILi1EEESB_SB_EEEEENS5_IJNSA_ILi64EEENSA_ILi128EEESE_EEEaNS5_IJlSB_lEEEaSH_NS4_8TiledMMAINS4_8MMA_AtomIJNS4_15SM100_MMA_S8_SSIaaiLi64ELi128ELNS4_4UMMA5MajorE0ELSM_0ELNSL_8SaturateE0EEEEEENS4_6LayoutISC_NS5_IJNSA_ILi0EEESR_SR_EEEEENS5_IJNS4_10UnderscoreESU_SU_EEEEENS4_13SM90_TMA_LOADENS4_14ComposedLayoutINS4_7SwizzleILi2ELi4ELi3EEENS4_18smem_ptr_flag_bitsILi8EEENSQ_INS5_IJNSA_ILi8EEESE_EEENS5_IJSE_SB_EEEEEEEvNS4_8identityESX_S17_vS18_EENS_8epilogue10collective18CollectiveEpilogueINS1A_23Sm100TmaWarpSpecializedILi2ELi2ELi32ELb0ELb0EEEJSG_NS5_IJNSQ_ISE_SB_EES1F_EEEaSH_aSH_NS1A_6fusion15FusionCallbacksIS1E_NS1H_17LinearCombinationIaiaiLNS_15FloatRoundStyleE2EEESG_S1G_JEEENS4_5SM1004TMEM4LOAD26SM100_TMEM_LOAD_16dp32b32xESX_S17_NS4_39AutoVectorizingCopyWithAssumedAlignmentILi128EEENS4_14SM90_TMA_STOREES17_S1S_S1S_EEEvvEEEEvNT_6ParamsE) ;  /* 0xffffff8402707950 */ /* 0x000fea0003c3ffff */
.L_x_138:
[----:B------:R-:W-:-:S00]  /*7a40*/  BRA `(.L_x_138) ;  /* 0xfffffffc00fc7947 */ /* 0x000fc0000383ffff */
[----:B------:R-:W-:-:S00]  /*7a50*/  NOP ;  /* 0x0000000000007918 */ /* 0x000fc00000000000 */
        /* <DEDUP_REMOVED lines=10> */
.L_x_139:


//--------------------- .nv.global.init           --------------------------
	.section	.nv.global.init,"aw",@progbits
.nv.global.init:
	.type		$str$27,@object
	.size		$str$27,($str$28 - $str$27)
$str$27:
        /*0000*/ 	.byte	0x28, 0x61, 0x64, 0x64, 0x72, 0x65, 0x73, 0x73, 0x20, 0x26, 0x20, 0x6d, 0x61, 0x73, 0x6b, 0x29
        /*0010*/ 	.byte	0x20, 0x3d, 0x3d, 0x20, 0x30, 0x00
	.type		$str$28,@object
	.size		$str$28,($str$26 - $str$28)
$str$28:
        /*0016*/ 	.byte	0x2f, 0x74, 0x6d, 0x70, 0x2f, 0x63, 0x75, 0x74, 0x6c, 0x61, 0x73, 0x73, 0x5f, 0x73, 0x77, 0x65
        /*0026*/ 	.byte	0x65, 0x70, 0x5f, 0x73, 0x72, 0x63, 0x2f, 0x69, 0x6e, 0x63, 0x6c, 0x75, 0x64, 0x65, 0x2f, 0x63
        /*0036*/ 	.byte	0x75, 0x74, 0x65, 0x2f, 0x70, 0x6f, 0x69, 0x6e, 0x74, 0x65, 0x72, 0x5f, 0x66, 0x6c, 0x61, 0x67
        /*0046*/ 	.byte	0x67, 0x65, 0x64, 0x2e, 0x68, 0x70, 0x70, 0x00
	.type		$str$26,@object
	.size		$str$26,($str$25 - $str$26)
$str$26:
        /*004e*/ 	.byte	0x2f, 0x74, 0x6d, 0x70, 0x2f, 0x63, 0x75, 0x74, 0x6c, 0x61, 0x73, 0x73, 0x5f, 0x73, 0x77, 0x65
        /*005e*/ 	.byte	0x65, 0x70, 0x5f, 0x73, 0x72, 0x63, 0x2f, 0x69, 0x6e, 0x63, 0x6c, 0x75, 0x64, 0x65, 0x2f, 0x63
        /*006e*/ 	.byte	0x75, 0x74, 0x65, 0x2f, 0x61, 0x74, 0x6f, 0x6d, 0x2f, 0x63, 0x6f, 0x70, 0x79, 0x5f, 0x74, 0x72
        /*007e*/ 	.byte	0x61, 0x69, 0x74, 0x73, 0x5f, 0x73, 0x6d, 0x31, 0x30, 0x30, 0x2e, 0x68, 0x70, 0x70, 0x00
	.type		$str$25,@object
	.size		$str$25,(__unnamed_1 - $str$25)
$str$25:
        /*008d*/ 	.byte	0x28, 0x28, 0x75, 0x69, 0x6e, 0x74, 0x33, 0x32, 0x5f, 0x74, 0x28, 0x74, 0x68, 0x72, 0x65, 0x61
        /*009d*/ 	.byte	0x64, 0x49, 0x64, 0x78, 0x2e, 0x78, 0x29, 0x20, 0x2f, 0x20, 0x33, 0x32, 0x29, 0x20, 0x25, 0x20
        /*00ad*/ 	.byte	0x34, 0x29, 0x20, 0x3d, 0x3d, 0x20, 0x28, 0x28, 0x28, 0x74, 0x6d, 0x65, 0x6d, 0x5f, 0x61, 0x64
        /*00bd*/ 	.byte	0x64, 0x72, 0x20, 0x3e, 0x3e, 0x20, 0x31, 0x36, 0x29, 0x20, 0x2f, 0x20, 0x33, 0x32, 0x29, 0x20
        /*00cd*/ 	.byte	0x25, 0x20, 0x34, 0x29, 0x00
	.type		__unnamed_1,@object
	.size		__unnamed_1,(__unnamed_2 - __unnamed_1)
__unnamed_1:
        /*00d2*/ 	.byte	0x61, 0x75, 0x74, 0x6f, 0x20, 0x63, 0x75, 0x74, 0x65, 0x3a, 0x3a, 0x61, 0x73, 0x5f, 0x70, 0x6f
        /* <DEDUP_REMOVED lines=24> */
        /*0262*/ 	.byte	0x00
	.type		__unnamed_2,@object
	.size		__unnamed_2,(.L_2 - __unnamed_2)
__unnamed_2:
        /* <DEDUP_REMOVED lines=41> */
.L_2:


//--------------------- .nv.shared._ZN7cutlass13device_kernelINS_4gemm6kernel13GemmUniversalIN4cute5tupleIJiiiiEEENS1_10collective13CollectiveMmaINS1_35MainloopSm100TmaUmmaWarpSpecializedILi3ELi2ELi4ENS5_IJNS4_1CILi1EEESB_SB_EEEEENS5_IJNSA_ILi64EEENSA_ILi128EEESE_EEEaNS5_IJlSB_lEEEaSH_NS4_8TiledMMAINS4_8MMA_AtomIJNS4_15SM100_MMA_S8_SSIaaiLi64ELi128ELNS4_4UMMA5MajorE0ELSM_0ELNSL_8SaturateE0EEEEEENS4_6LayoutISC_NS5_IJNSA_ILi0EEESR_SR_EEEEENS5_IJNS4_10UnderscoreESU_SU_EEEEENS4_13SM90_TMA_LOADENS4_14ComposedLayoutINS4_7SwizzleILi2ELi4ELi3EEENS4_18smem_ptr_flag_bitsILi8EEENSQ_INS5_IJNSA_ILi8EEESE_EEENS5_IJSE_SB_EEEEEEEvNS4_8identityESX_S17_vS18_EENS_8epilogue10collective18CollectiveEpilogueINS1A_23Sm100TmaWarpSpecializedILi2ELi2ELi32ELb0ELb0EEEJSG_NS5_IJNSQ_ISE_SB_EES1F_EEEaSH_aSH_NS1A_6fusion15FusionCallbacksIS1E_NS1H_17LinearCombinationIaiaiLNS_15FloatRoundStyleE2EEESG_S1G_JEEENS4_5SM1004TMEM4LOAD26SM100_TMEM_LOAD_16dp32b32xESX_S17_NS4_39AutoVectorizingCopyWithAssumedAlignmentILi128EEENS4_14SM90_TMA_STOREES17_S1S_S1S_EEEvvEEEEvNT_6ParamsE --------------------------
	.section	.nv.shared._ZN7cutlass13device_kernelINS_4gemm6kernel13GemmUniversalIN4cute5tupleIJiiiiEEENS1_10collective13CollectiveMmaINS1_35MainloopSm100TmaUmmaWarpSpecializedILi3ELi2ELi4ENS5_IJNS4_1CILi1EEESB_SB_EEEEENS5_IJNSA_ILi64EEENSA_ILi128EEESE_EEEaNS5_IJlSB_lEEEaSH_NS4_8TiledMMAINS4_8MMA_AtomIJNS4_15SM100_MMA_S8_SSIaaiLi64ELi128ELNS4_4UMMA5MajorE0ELSM_0ELNSL_8SaturateE0EEEEEENS4_6LayoutISC_NS5_IJNSA_ILi0EEESR_SR_EEEEENS5_IJNS4_10UnderscoreESU_SU_EEEEENS4_13SM90_TMA_LOADENS4_14ComposedLayoutINS4_7SwizzleILi2ELi4ELi3EEENS4_18smem_ptr_flag_bitsILi8EEENSQ_INS5_IJNSA_ILi8EEESE_EEENS5_IJSE_SB_EEEEEEEvNS4_8identityESX_S17_vS18_EENS_8epilogue10collective18CollectiveEpilogueINS1A_23Sm100TmaWarpSpecializedILi2ELi2ELi32ELb0ELb0EEEJSG_NS5_IJNSQ_ISE_SB_EES1F_EEEaSH_aSH_NS1A_6fusion15FusionCallbacksIS1E_NS1H_17LinearCombinationIaiaiLNS_15FloatRoundStyleE2EEESG_S1G_JEEENS4_5SM1004TMEM4LOAD26SM100_TMEM_LOAD_16dp32b32xESX_S17_NS4_39AutoVectorizingCopyWithAssumedAlignmentILi128EEENS4_14SM90_TMA_STOREES17_S1S_S1S_EEEvvEEEEvNT_6ParamsE,"aw",@nobits
	.sectionflags	@""
	.align	16
	.zero		1024


//--------------------- .nv.shared.reserved.0     --------------------------
	.section	.nv.shared.reserved.0,"aw",@nobits
	.weak		__nv_reservedSMEM_offset_0_alias
	.size		__nv_reservedSMEM_offset_0_alias, 0, 64
	.other		__nv_reservedSMEM_offset_0_alias,@"STO_CUDA_RESERVED_SHARED STV_DEFAULT"
__nv_reservedSMEM_offset_0_alias:
	.zero		0
.nv.shared.reserved.0:
	.zero		64
	.weak		__nv_reservedSMEM_tcgen05_partition
	.type		__nv_reservedSMEM_tcgen05_partition,@object
	.size		__nv_reservedSMEM_tcgen05_partition,(.L_0 - __nv_reservedSMEM_tcgen05_partition)
__nv_reservedSMEM_tcgen05_partition:
	.zero		32
.L_0:


//--------------------- .nv.global                --------------------------
	.section	.nv.global,"aw",@nobits
.nv.global:
	.type		_ZN40_INTERNAL_fa53d060_4_k_cu_b12bda95_289704cute1_E,@object
	.size		_ZN40_INTERNAL_fa53d060_4_k_cu_b12bda95_289704cute1_E,(_ZN40_INTERNAL_fa53d060_4_k_cu_b12bda95_289704cuda3std3__45__cpo6cbeginE - _ZN40_INTERNAL_fa53d060_4_k_cu_b12bda95_289704cute1_E)
_ZN40_INTERNAL_fa53d060_4_k_cu_b12bda95_289704cute1_E:
	.zero		1
	.type		_ZN40_INTERNAL_fa53d060_4_k_cu_b12bda95_289704cuda3std3__45__cpo6cbeginE,@object
	.size		_ZN40_INTERNAL_fa53d060_4_k_cu_b12bda95_289704cuda3std3__45__cpo6cbeginE,(_ZN40_INTERNAL_fa53d060_4_k_cu_b12bda95_289704cuda3std3__48in_placeE - _ZN40_INTERNAL_fa53d060_4_k_cu_b12bda95_289704cuda3std3__45__cpo6cbeginE)
_ZN40_INTERNAL_fa53d060_4_k_cu_b12bda95_289704cuda3std3__45__cpo6cbeginE:
	.zero		1
	.type		_ZN40_INTERNAL_fa53d060_4_k_cu_b12bda95_289704cuda3std3__48in_placeE,@object
	.size		_ZN40_INTERNAL_fa53d060_4_k_cu_b12bda95_289704cuda3std3__48in_placeE,(_ZN40_INTERNAL_fa53d060_4_k_cu_b12bda95_289704cuda3std6ranges3__45__cpo9iter_moveE - _ZN40_INTERNAL_fa53d060_4_k_cu_b12bda95_289704cuda3std3__48in_placeE)
_ZN40_INTERNAL_fa53d060_4_k_cu_b12bda95_289704cuda3std3__48in_placeE:
	.zero		1
	.type		_ZN40_INTERNAL_fa53d060_4_k_cu_b12bda95_289704cuda3std6ranges3__45__cpo9iter_moveE,@object
	.size		_ZN40_INTERNAL_fa53d060_4_k_cu_b12bda95_289704cuda3std6ranges3__45__cpo9iter_moveE,(_ZN40_INTERNAL_fa53d060_4_k_cu_b12bda95_289704cuda3std3__45__cpo5beginE - _ZN40_INTERNAL_fa53d060_4_k_cu_b12bda95_289704cuda3std6ranges3__45__cpo9iter_moveE)
_ZN40_INTERNAL_fa53d060_4_k_cu_b12bda95_289704cuda3std6ranges3__45__cpo9iter_moveE:
	.zero		1
	.type		_ZN40_INTERNAL_fa53d060_4_k_cu_b12bda95_289704cuda3std3__45__cpo5beginE,@object
	.size		_ZN40_INTERNAL_fa53d060_4_k_cu_b12bda95_289704cuda3std3__45__cpo5beginE,(_ZN40_INTERNAL_fa53d060_4_k_cu_b12bda95_289704cuda3std3__442_GLOBAL__N__fa53d060_4_k_cu_b12bda95_289706ignoreE - _ZN40_INTERNAL_fa53d060_4_k_cu_b12bda95_289704cuda3std3__45__cpo5beginE)
_ZN40_INTERNAL_fa53d060_4_k_cu_b12bda95_289704cuda3std3__45__cpo5beginE:
	.zero		1
	.type		_ZN40_INTERNAL_fa53d060_4_k_cu_b12bda95_289704cuda3std3__442_GLOBAL__N__fa53d060_4_k_cu_b12bda95_289706ignoreE,@object
	.size		_ZN40_INTERNAL_fa53d060_4_k_cu_b12bda95_289704cuda3std3__442_GLOBAL__N__fa53d060_4_k_cu_b12bda95_289706ignoreE,(_ZN40_INTERNAL_fa53d060_4_k_cu_b12bda95_289704cute7productE - _ZN40_INTERNAL_fa53d060_4_k_cu_b12bda95_289704cuda3std3__442_GLOBAL__N__fa53d060_4_k_cu_b12bda95_289706ignoreE)
_ZN40_INTERNAL_fa53d060_4_k_cu_b12bda95_289704cuda3std3__442_GLOBAL__N__fa53d060_4_k_cu_b12bda95_289706ignoreE:
	.zero		1
	.type		_ZN40_INTERNAL_fa53d060_4_k_cu_b12bda95_289704cute7productE,@object
	.size		_ZN40_INTERNAL_fa53d060_4_k_cu_b12bda95_289704cute7productE,(_ZN40_INTERNAL_fa53d060_4_k_cu_b12bda95_289704cuda3std3__45__cpo3endE - _ZN40_INTERNAL_fa53d060_4_k_cu_b12bda95_289704cute7productE)
_ZN40_INTERNAL_fa53d060_4_k_cu_b12bda95_289704cute7productE:
	.zero		1
	.type		_ZN40_INTERNAL_fa53d060_4_k_cu_b12bda95_289704cuda3std3__45__cpo3endE,@object
	.size		_ZN40_INTERNAL_fa53d060_4_k_cu_b12bda95_289704cuda3std3__45__cpo3endE,(_ZN40_INTERNAL_fa53d060_4_k_cu_b12bda95_289704cuda3std3__419piecewise_constructE - _ZN40_INTERNAL_fa53d060_4_k_cu_b12bda95_289704cuda3std3__45__cpo3endE)
_ZN40_INTERNAL_fa53d060_4_k_cu_b12bda95_289704cuda3std3__45__cpo3endE:
	.zero		1
	.type		_ZN40_INTERNAL_fa53d060_4_k_cu_b12bda95_289704cuda3std3__419piecewise_constructE,@object
	.size		_ZN40_INTERNAL_fa53d060_4_k_cu_b12bda95_289704cuda3std3__419piecewise_constructE,(_ZN40_INTERNAL_fa53d060_4_k_cu_b12bda95_289704cuda3std3__45__cpo4cendE - _ZN40_INTERNAL_fa53d060_4_k_cu_b12bda95_289704cuda3std3__419piecewise_constructE)
_ZN40_INTERNAL_fa53d060_4_k_cu_b12bda95_289704cuda3std3__419piecewise_constructE:
	.zero		1
	.type		_ZN40_INTERNAL_fa53d060_4_k_cu_b12bda95_289704cuda3std3__45__cpo4cendE,@object
	.size		_ZN40_INTERNAL_fa53d060_4_k_cu_b12bda95_289704cuda3std3__45__cpo4cendE,(_ZN40_INTERNAL_fa53d060_4_k_cu_b12bda95_289704cuda3std6ranges3__45__cpo4swapE - _ZN40_INTERNAL_fa53d060_4_k_cu_b12bda95_289704cuda3std3__45__cpo4cendE)
_ZN40_INTERNAL_fa53d060_4_k_cu_b12bda95_289704cuda3std3__45__cpo4cendE:
	.zero		1
	.type		_ZN40_INTERNAL_fa53d060_4_k_cu_b12bda95_289704cuda3std6ranges3__45__cpo4swapE,@object
	.size		_ZN40_INTERNAL_fa53d060_4_k_cu_b12bda95_289704cuda3std6ranges3__45__cpo4swapE,(.L_10 - _ZN40_INTERNAL_fa53d060_4_k_cu_b12bda95_289704cuda3std6ranges3__45__cpo4swapE)
_ZN40_INTERNAL_fa53d060_4_k_cu_b12bda95_289704cuda3std6ranges3__45__cpo4swapE:
	.zero		1
.L_10:


//--------------------- .nv.constant0._ZN7cutlass13device_kernelINS_4gemm6kernel13GemmUniversalIN4cute5tupleIJiiiiEEENS1_10collective13CollectiveMmaINS1_35MainloopSm100TmaUmmaWarpSpecializedILi3ELi2ELi4ENS5_IJNS4_1CILi1EEESB_SB_EEEEENS5_IJNSA_ILi64EEENSA_ILi128EEESE_EEEaNS5_IJlSB_lEEEaSH_NS4_8TiledMMAINS4_8MMA_AtomIJNS4_15SM100_MMA_S8_SSIaaiLi64ELi128ELNS4_4UMMA5MajorE0ELSM_0ELNSL_8SaturateE0EEEEEENS4_6LayoutISC_NS5_IJNSA_ILi0EEESR_SR_EEEEENS5_IJNS4_10UnderscoreESU_SU_EEEEENS4_13SM90_TMA_LOADENS4_14ComposedLayoutINS4_7SwizzleILi2ELi4ELi3EEENS4_18smem_ptr_flag_bitsILi8EEENSQ_INS5_IJNSA_ILi8EEESE_EEENS5_IJSE_SB_EEEEEEEvNS4_8identityESX_S17_vS18_EENS_8epilogue10collective18CollectiveEpilogueINS1A_23Sm100TmaWarpSpecializedILi2ELi2ELi32ELb0ELb0EEEJSG_NS5_IJNSQ_ISE_SB_EES1F_EEEaSH_aSH_NS1A_6fusion15FusionCallbacksIS1E_NS1H_17LinearCombinationIaiaiLNS_15FloatRoundStyleE2EEESG_S1G_JEEENS4_5SM1004TMEM4LOAD26SM100_TMEM_LOAD_16dp32b32xESX_S17_NS4_39AutoVectorizingCopyWithAssumedAlignmentILi128EEENS4_14SM90_TMA_STOREES17_S1S_S1S_EEEvvEEEEvNT_6ParamsE --------------------------
	.section	.nv.constant0._ZN7cutlass13device_kernelINS_4gemm6kernel13GemmUniversalIN4cute5tupleIJiiiiEEENS1_10collective13CollectiveMmaINS1_35MainloopSm100TmaUmmaWarpSpecializedILi3ELi2ELi4ENS5_IJNS4_1CILi1EEESB_SB_EEEEENS5_IJNSA_ILi64EEENSA_ILi128EEESE_EEEaNS5_IJlSB_lEEEaSH_NS4_8TiledMMAINS4_8MMA_AtomIJNS4_15SM100_MMA_S8_SSIaaiLi64ELi128ELNS4_4UMMA5MajorE0ELSM_0ELNSL_8SaturateE0EEEEEENS4_6LayoutISC_NS5_IJNSA_ILi0EEESR_SR_EEEEENS5_IJNS4_10UnderscoreESU_SU_EEEEENS4_13SM90_TMA_LOADENS4_14ComposedLayoutINS4_7SwizzleILi2ELi4ELi3EEENS4_18smem_ptr_flag_bitsILi8EEENSQ_INS5_IJNSA_ILi8EEESE_EEENS5_IJSE_SB_EEEEEEEvNS4_8identityESX_S17_vS18_EENS_8epilogue10collective18CollectiveEpilogueINS1A_23Sm100TmaWarpSpecializedILi2ELi2ELi32ELb0ELb0EEEJSG_NS5_IJNSQ_ISE_SB_EES1F_EEEaSH_aSH_NS1A_6fusion15FusionCallbacksIS1E_NS1H_17LinearCombinationIaiaiLNS_15FloatRoundStyleE2EEESG_S1G_JEEENS4_5SM1004TMEM4LOAD26SM100_TMEM_LOAD_16dp32b32xESX_S17_NS4_39AutoVectorizingCopyWithAssumedAlignmentILi128EEENS4_14SM90_TMA_STOREES17_S1S_S1S_EEEvvEEEEvNT_6ParamsE,"a",@progbits
	.sectionflags	@""
	.align	4
.nv.constant0._ZN7cutlass13device_kernelINS_4gemm6kernel13GemmUniversalIN4cute5tupleIJiiiiEEENS1_10collective13CollectiveMmaINS1_35MainloopSm100TmaUmmaWarpSpecializedILi3ELi2ELi4ENS5_IJNS4_1CILi1EEESB_SB_EEEEENS5_IJNSA_ILi64EEENSA_ILi128EEESE_EEEaNS5_IJlSB_lEEEaSH_NS4_8TiledMMAINS4_8MMA_AtomIJNS4_15SM100_MMA_S8_SSIaaiLi64ELi128ELNS4_4UMMA5MajorE0ELSM_0ELNSL_8SaturateE0EEEEEENS4_6LayoutISC_NS5_IJNSA_ILi0EEESR_SR_EEEEENS5_IJNS4_10UnderscoreESU_SU_EEEEENS4_13SM90_TMA_LOADENS4_14ComposedLayoutINS4_7SwizzleILi2ELi4ELi3EEENS4_18smem_ptr_flag_bitsILi8EEENSQ_INS5_IJNSA_ILi8EEESE_EEENS5_IJSE_SB_EEEEEEEvNS4_8identityESX_S17_vS18_EENS_8epilogue10collective18CollectiveEpilogueINS1A_23Sm100TmaWarpSpecializedILi2ELi2ELi32ELb0ELb0EEEJSG_NS5_IJNSQ_ISE_SB_EES1F_EEEaSH_aSH_NS1A_6fusion15FusionCallbacksIS1E_NS1H_17LinearCombinationIaiaiLNS_15FloatRoundStyleE2EEESG_S1G_JEEENS4_5SM1004TMEM4LOAD26SM100_TMEM_LOAD_16dp32b32xESX_S17_NS4_39AutoVectorizingCopyWithAssumedAlignmentILi128EEENS4_14SM90_TMA_STOREES17_S1S_S1S_EEEvvEEEEvNT_6ParamsE:
	.zero		2944


//--------------------- SYMBOLS --------------------------

	.type		.nv.reservedSmem.offset0,@object
	.size		.nv.reservedSmem.offset0,0x4
	.type		.nv.reservedSmem.cap,@object
	.size		.nv.reservedSmem.cap,0x4
	.type		__assertfail,@function
